	.target	sm_90a

	.elftype	@"ET_EXEC"


//--------------------- .note.nv.tkinfo           --------------------------
	.section	.note.nv.tkinfo,"",@"SHT_NOTE"
	.sectionflags	@"SHF_NOTE_NV_TKINFO"
	.tkinfo
        /*0018*/ 	.word	0x00000002
        /*0030*/ 	.string	""
        /*0030*/ 	.string	"ptxas"
        /*0030*/ 	.string	"Cuda compilation tools, release 13.0, V13.0.88"
        /*0030*/ 	.string	"Build cuda_13.0.r13.0/compiler.36424714_0"
        /*0030*/ 	.string	"-arch sm_90a -m 64 "



//--------------------- .note.nv.cuinfo           --------------------------
	.section	.note.nv.cuinfo,"",@"SHT_NOTE"
	.sectionflags	@"SHF_NOTE_NV_CUINFO"
        /*0018*/ 	.short	0x0002
        /*001a*/ 	.short	0x005a
        /*001c*/ 	.short	0x0082
	.zero		2


//--------------------- .nv.info                  --------------------------
	.section	.nv.info,"",@"SHT_CUDA_INFO"
	.align	4


	//----- nvinfo : EIATTR_REGCOUNT
	.align		4
        /*0000*/ 	.byte	0x04, 0x2f
        /*0002*/ 	.short	(.L_12 - .L_11)
	.align		4
.L_11:
        /*0004*/ 	.word	index@(_ZN7cutlass13device_kernelIN5flash19enable_sm80_to_sm89INS1_16FlashAttnFwdSm80INS1_25CollectiveMainloopFwdSm80ILi8ELi1ELb0EN4cute5tupleIJNS5_1CILi128EEENS7_ILi48EEENS7_ILi256EEEEEELi256ENS_10bfloat16_tEfNS_4arch4Sm80ELb1ELb0ELb1ELb1ELb1ELb1ELb1ELb0EEENS1_21CollectiveEpilogueFwdINS6_IJS8_SA_S9_EEENS6_IJNS7_ILi1EEESI_SI_EEESC_SE_Li256ELb1ELb1ELb0ELb0EEENS1_19SingleTileSchedulerILb1ELb0ELb1ELi128EEEEEEEEEvNT_6ParamsE)
        /*0008*/ 	.word	0x00000004


	//----- nvinfo : EIATTR_FRAME_SIZE
	.align		4
.L_12:
        /*000c*/ 	.byte	0x04, 0x11
        /*000e*/ 	.short	(.L_14 - .L_13)
	.align		4
.L_13:
        /*0010*/ 	.word	index@(_ZN7cutlass13device_kernelIN5flash19enable_sm80_to_sm89INS1_16FlashAttnFwdSm80INS1_25CollectiveMainloopFwdSm80ILi8ELi1ELb0EN4cute5tupleIJNS5_1CILi128EEENS7_ILi48EEENS7_ILi256EEEEEELi256ENS_10bfloat16_tEfNS_4arch4Sm80ELb1ELb0ELb1ELb1ELb1ELb1ELb1ELb0EEENS1_21CollectiveEpilogueFwdINS6_IJS8_SA_S9_EEENS6_IJNS7_ILi1EEESI_SI_EEESC_SE_Li256ELb1ELb1ELb0ELb0EEENS1_19SingleTileSchedulerILb1ELb0ELb1ELi128EEEEEEEEEvNT_6ParamsE)
        /*0014*/ 	.word	0x00000000


	//----- nvinfo : EIATTR_REGCOUNT
	.align		4
.L_14:
        /*0018*/ 	.byte	0x04, 0x2f
        /*001a*/ 	.short	(.L_16 - .L_15)
	.align		4
.L_15:
        /*001c*/ 	.word	index@(_ZN7cutlass13device_kernelIN5flash19enable_sm80_to_sm89INS1_16FlashAttnFwdSm80INS1_25CollectiveMainloopFwdSm80ILi8ELi1ELb0EN4cute5tupleIJNS5_1CILi128EEENS7_ILi96EEENS7_ILi256EEEEEELi256ENS_10bfloat16_tEfNS_4arch4Sm80ELb1ELb0ELb1ELb1ELb1ELb0ELb1ELb0EEENS1_21CollectiveEpilogueFwdINS6_IJS8_SA_S9_EEENS6_IJNS7_ILi1EEESI_SI_EEESC_SE_Li256ELb1ELb1ELb0ELb0EEENS1_19SingleTileSchedulerILb1ELb0ELb1ELi128EEEEEEEEEvNT_6ParamsE)
        /*0020*/ 	.word	0x00000004


	//----- nvinfo : EIATTR_FRAME_SIZE
	.align		4
.L_16:
        /*0024*/ 	.byte	0x04, 0x11
        /*0026*/ 	.short	(.L_18 - .L_17)
	.align		4
.L_17:
        /*0028*/ 	.word	index@(_ZN7cutlass13device_kernelIN5flash19enable_sm80_to_sm89INS1_16FlashAttnFwdSm80INS1_25CollectiveMainloopFwdSm80ILi8ELi1ELb0EN4cute5tupleIJNS5_1CILi128EEENS7_ILi96EEENS7_ILi256EEEEEELi256ENS_10bfloat16_tEfNS_4arch4Sm80ELb1ELb0ELb1ELb1ELb1ELb0ELb1ELb0EEENS1_21CollectiveEpilogueFwdINS6_IJS8_SA_S9_EEENS6_IJNS7_ILi1EEESI_SI_EEESC_SE_Li256ELb1ELb1ELb0ELb0EEENS1_19SingleTileSchedulerILb1ELb0ELb1ELi128EEEEEEEEEvNT_6ParamsE)
        /*002c*/ 	.word	0x00000000


	//----- nvinfo : EIATTR_REGCOUNT
	.align		4
.L_18:
        /*0030*/ 	.byte	0x04, 0x2f
        /*0032*/ 	.short	(.L_20 - .L_19)
	.align		4
.L_19:
        /*0034*/ 	.word	index@(_ZN7cutlass13device_kernelIN5flash19enable_sm80_to_sm89INS1_16FlashAttnFwdSm80INS1_25CollectiveMainloopFwdSm80ILi8ELi1ELb0EN4cute5tupleIJNS5_1CILi128EEENS7_ILi96EEENS7_ILi256EEEEEELi256ENS_10bfloat16_tEfNS_4arch4Sm80ELb1ELb0ELb1ELb0ELb1ELb0ELb1ELb0EEENS1_21CollectiveEpilogueFwdINS6_IJS8_SA_S9_EEENS6_IJNS7_ILi1EEESI_SI_EEESC_SE_Li256ELb0ELb1ELb0ELb0EEENS1_30DynamicPersistentTileSchedulerILi256ELi256ELb0ELb1ELb0EEEEEEEEEvNT_6ParamsE)
        /*0038*/ 	.word	0x00000004


	//----- nvinfo : EIATTR_FRAME_SIZE
	.align		4
.L_20:
        /*003c*/ 	.byte	0x04, 0x11
        /*003e*/ 	.short	(.L_22 - .L_21)
	.align		4
.L_21:
        /*0040*/ 	.word	index@(_ZN7cutlass13device_kernelIN5flash19enable_sm80_to_sm89INS1_16FlashAttnFwdSm80INS1_25CollectiveMainloopFwdSm80ILi8ELi1ELb0EN4cute5tupleIJNS5_1CILi128EEENS7_ILi96EEENS7_ILi256EEEEEELi256ENS_10bfloat16_tEfNS_4arch4Sm80ELb1ELb0ELb1ELb0ELb1ELb0ELb1ELb0EEENS1_21CollectiveEpilogueFwdINS6_IJS8_SA_S9_EEENS6_IJNS7_ILi1EEESI_SI_EEESC_SE_Li256ELb0ELb1ELb0ELb0EEENS1_30DynamicPersistentTileSchedulerILi256ELi256ELb0ELb1ELb0EEEEEEEEEvNT_6ParamsE)
        /*0044*/ 	.word	0x00000000


	//----- nvinfo : EIATTR_REGCOUNT
	.align		4
.L_22:
        /*0048*/ 	.byte	0x04, 0x2f
        /*004a*/ 	.short	(.L_24 - .L_23)
	.align		4
.L_23:
        /*004c*/ 	.word	index@(_ZN7cutlass13device_kernelIN5flash19enable_sm80_to_sm89INS1_16FlashAttnFwdSm80INS1_25CollectiveMainloopFwdSm80ILi8ELi1ELb0EN4cute5tupleIJNS5_1CILi128EEENS7_ILi48EEENS7_ILi256EEEEEELi256ENS_10bfloat16_tEfNS_4arch4Sm80ELb0ELb1ELb1ELb1ELb1ELb1ELb1ELb0EEENS1_21CollectiveEpilogueFwdINS6_IJS8_SA_S9_EEENS6_IJNS7_ILi1EEESI_SI_EEESC_SE_Li256ELb1ELb1ELb0ELb0EEENS1_19SingleTileSchedulerILb1ELb0ELb1ELi128EEEEEEEEEvNT_6ParamsE)
        /*0050*/ 	.word	0x00000004


	//----- nvinfo : EIATTR_FRAME_SIZE
	.align		4
.L_24:
        /*0054*/ 	.byte	0x04, 0x11
        /*0056*/ 	.short	(.L_26 - .L_25)
	.align		4
.L_25:
        /*0058*/ 	.word	index@(_ZN7cutlass13device_kernelIN5flash19enable_sm80_to_sm89INS1_16FlashAttnFwdSm80INS1_25CollectiveMainloopFwdSm80ILi8ELi1ELb0EN4cute5tupleIJNS5_1CILi128EEENS7_ILi48EEENS7_ILi256EEEEEELi256ENS_10bfloat16_tEfNS_4arch4Sm80ELb0ELb1ELb1ELb1ELb1ELb1ELb1ELb0EEENS1_21CollectiveEpilogueFwdINS6_IJS8_SA_S9_EEENS6_IJNS7_ILi1EEESI_SI_EEESC_SE_Li256ELb1ELb1ELb0ELb0EEENS1_19SingleTileSchedulerILb1ELb0ELb1ELi128EEEEEEEEEvNT_6ParamsE)
        /*005c*/ 	.word	0x00000000


	//----- nvinfo : EIATTR_REGCOUNT
	.align		4
.L_26:
        /*0060*/ 	.byte	0x04, 0x2f
        /*0062*/ 	.short	(.L_28 - .L_27)
	.align		4
.L_27:
        /*0064*/ 	.word	index@(_ZN7cutlass13device_kernelIN5flash19enable_sm80_to_sm89INS1_16FlashAttnFwdSm80INS1_25CollectiveMainloopFwdSm80ILi8ELi1ELb0EN4cute5tupleIJNS5_1CILi128EEENS7_ILi64EEENS7_ILi256EEEEEELi256ENS_10bfloat16_tEfNS_4arch4Sm80ELb0ELb1ELb1ELb1ELb1ELb0ELb1ELb0EEENS1_21CollectiveEpilogueFwdINS6_IJS8_SA_S9_EEENS6_IJNS7_ILi1EEESI_SI_EEESC_SE_Li256ELb1ELb1ELb0ELb0EEENS1_19SingleTileSchedulerILb1ELb0ELb1ELi128EEEEEEEEEvNT_6ParamsE)
        /*0068*/ 	.word	0x00000004


	//----- nvinfo : EIATTR_FRAME_SIZE
	.align		4
.L_28:
        /*006c*/ 	.byte	0x04, 0x11
        /*006e*/ 	.short	(.L_30 - .L_29)
	.align		4
.L_29:
        /*0070*/ 	.word	index@(_ZN7cutlass13device_kernelIN5flash19enable_sm80_to_sm89INS1_16FlashAttnFwdSm80INS1_25CollectiveMainloopFwdSm80ILi8ELi1ELb0EN4cute5tupleIJNS5_1CILi128EEENS7_ILi64EEENS7_ILi256EEEEEELi256ENS_10bfloat16_tEfNS_4arch4Sm80ELb0ELb1ELb1ELb1ELb1ELb0ELb1ELb0EEENS1_21CollectiveEpilogueFwdINS6_IJS8_SA_S9_EEENS6_IJNS7_ILi1EEESI_SI_EEESC_SE_Li256ELb1ELb1ELb0ELb0EEENS1_19SingleTileSchedulerILb1ELb0ELb1ELi128EEEEEEEEEvNT_6ParamsE)
        /*0074*/ 	.word	0x00000000


	//----- nvinfo : EIATTR_REGCOUNT
	.align		4
.L_30:
        /*0078*/ 	.byte	0x04, 0x2f
        /*007a*/ 	.short	(.L_32 - .L_31)
	.align		4
.L_31:
        /*007c*/ 	.word	index@(_ZN7cutlass13device_kernelIN5flash19enable_sm80_to_sm89INS1_16FlashAttnFwdSm80INS1_25CollectiveMainloopFwdSm80ILi8ELi1ELb0EN4cute5tupleIJNS5_1CILi128EEENS7_ILi64EEENS7_ILi256EEEEEELi256ENS_10bfloat16_tEfNS_4arch4Sm80ELb0ELb1ELb1ELb0ELb1ELb0ELb1ELb0EEENS1_21CollectiveEpilogueFwdINS6_IJS8_SA_S9_EEENS6_IJNS7_ILi1EEESI_SI_EEESC_SE_Li256ELb0ELb1ELb0ELb0EEENS1_19SingleTileSchedulerILb0ELb0ELb1ELi128EEEEEEEEEvNT_6ParamsE)
        /*0080*/ 	.word	0x00000004


	//----- nvinfo : EIATTR_FRAME_SIZE
	.align		4
.L_32:
        /*0084*/ 	.byte	0x04, 0x11
        /*0086*/ 	.short	(.L_34 - .L_33)
	.align		4
.L_33:
        /*0088*/ 	.word	index@(_ZN7cutlass13device_kernelIN5flash19enable_sm80_to_sm89INS1_16FlashAttnFwdSm80INS1_25CollectiveMainloopFwdSm80ILi8ELi1ELb0EN4cute5tupleIJNS5_1CILi128EEENS7_ILi64EEENS7_ILi256EEEEEELi256ENS_10bfloat16_tEfNS_4arch4Sm80ELb0ELb1ELb1ELb0ELb1ELb0ELb1ELb0EEENS1_21CollectiveEpilogueFwdINS6_IJS8_SA_S9_EEENS6_IJNS7_ILi1EEESI_SI_EEESC_SE_Li256ELb0ELb1ELb0ELb0EEENS1_19SingleTileSchedulerILb0ELb0ELb1ELi128EEEEEEEEEvNT_6ParamsE)
        /*008c*/ 	.word	0x00000000


	//----- nvinfo : EIATTR_REGCOUNT
	.align		4
.L_34:
        /*0090*/ 	.byte	0x04, 0x2f
        /*0092*/ 	.short	(.L_36 - .L_35)
	.align		4
.L_35:
        /*0094*/ 	.word	index@(_ZN7cutlass13device_kernelIN5flash19enable_sm80_to_sm89INS1_16FlashAttnFwdSm80INS1_25CollectiveMainloopFwdSm80ILi8ELi1ELb0EN4cute5tupleIJNS5_1CILi128EEENS7_ILi48EEENS7_ILi256EEEEEELi256ENS_10bfloat16_tEfNS_4arch4Sm80ELb0ELb0ELb1ELb1ELb1ELb1ELb1ELb0EEENS1_21CollectiveEpilogueFwdINS6_IJS8_SA_S9_EEENS6_IJNS7_ILi1EEESI_SI_EEESC_SE_Li256ELb1ELb1ELb0ELb0EEENS1_19SingleTileSchedulerILb1ELb0ELb1ELi128EEEEEEEEEvNT_6ParamsE)
        /*0098*/ 	.word	0x00000004


	//----- nvinfo : EIATTR_FRAME_SIZE
	.align		4
.L_36:
        /*009c*/ 	.byte	0x04, 0x11
        /*009e*/ 	.short	(.L_38 - .L_37)
	.align		4
.L_37:
        /*00a0*/ 	.word	index@(_ZN7cutlass13device_kernelIN5flash19enable_sm80_to_sm89INS1_16FlashAttnFwdSm80INS1_25CollectiveMainloopFwdSm80ILi8ELi1ELb0EN4cute5tupleIJNS5_1CILi128EEENS7_ILi48EEENS7_ILi256EEEEEELi256ENS_10bfloat16_tEfNS_4arch4Sm80ELb0ELb0ELb1ELb1ELb1ELb1ELb1ELb0EEENS1_21CollectiveEpilogueFwdINS6_IJS8_SA_S9_EEENS6_IJNS7_ILi1EEESI_SI_EEESC_SE_Li256ELb1ELb1ELb0ELb0EEENS1_19SingleTileSchedulerILb1ELb0ELb1ELi128EEEEEEEEEvNT_6ParamsE)
        /*00a4*/ 	.word	0x00000000


	//----- nvinfo : EIATTR_REGCOUNT
	.align		4
.L_38:
        /*00a8*/ 	.byte	0x04, 0x2f
        /*00aa*/ 	.short	(.L_40 - .L_39)
	.align		4
.L_39:
        /*00ac*/ 	.word	index@(_ZN7cutlass13device_kernelIN5flash19enable_sm80_to_sm89INS1_16FlashAttnFwdSm80INS1_25CollectiveMainloopFwdSm80ILi8ELi1ELb0EN4cute5tupleIJNS5_1CILi128EEENS7_ILi96EEENS7_ILi256EEEEEELi256ENS_10bfloat16_tEfNS_4arch4Sm80ELb0ELb0ELb1ELb1ELb1ELb0ELb1ELb0EEENS1_21CollectiveEpilogueFwdINS6_IJS8_SA_S9_EEENS6_IJNS7_ILi1EEESI_SI_EEESC_SE_Li256ELb1ELb1ELb0ELb0EEENS1_19SingleTileSchedulerILb1ELb0ELb1ELi128EEEEEEEEEvNT_6ParamsE)
        /*00b0*/ 	.word	0x00000004


	//----- nvinfo : EIATTR_FRAME_SIZE
	.align		4
.L_40:
        /*00b4*/ 	.byte	0x04, 0x11
        /*00b6*/ 	.short	(.L_42 - .L_41)
	.align		4
.L_41:
        /*00b8*/ 	.word	index@(_ZN7cutlass13device_kernelIN5flash19enable_sm80_to_sm89INS1_16FlashAttnFwdSm80INS1_25CollectiveMainloopFwdSm80ILi8ELi1ELb0EN4cute5tupleIJNS5_1CILi128EEENS7_ILi96EEENS7_ILi256EEEEEELi256ENS_10bfloat16_tEfNS_4arch4Sm80ELb0ELb0ELb1ELb1ELb1ELb0ELb1ELb0EEENS1_21CollectiveEpilogueFwdINS6_IJS8_SA_S9_EEENS6_IJNS7_ILi1EEESI_SI_EEESC_SE_Li256ELb1ELb1ELb0ELb0EEENS1_19SingleTileSchedulerILb1ELb0ELb1ELi128EEEEEEEEEvNT_6ParamsE)
        /*00bc*/ 	.word	0x00000000


	//----- nvinfo : EIATTR_REGCOUNT
	.align		4
.L_42:
        /*00c0*/ 	.byte	0x04, 0x2f
        /*00c2*/ 	.short	(.L_44 - .L_43)
	.align		4
.L_43:
        /*00c4*/ 	.word	index@(_ZN7cutlass13device_kernelIN5flash19enable_sm80_to_sm89INS1_16FlashAttnFwdSm80INS1_25CollectiveMainloopFwdSm80ILi8ELi1ELb0EN4cute5tupleIJNS5_1CILi128EEENS7_ILi96EEENS7_ILi256EEEEEELi256ENS_10bfloat16_tEfNS_4arch4Sm80ELb0ELb0ELb1ELb0ELb1ELb0ELb1ELb0EEENS1_21CollectiveEpilogueFwdINS6_IJS8_SA_S9_EEENS6_IJNS7_ILi1EEESI_SI_EEESC_SE_Li256ELb0ELb1ELb0ELb0EEENS1_19SingleTileSchedulerILb0ELb0ELb1ELi128EEEEEEEEEvNT_6ParamsE)
        /*00c8*/ 	.word	0x00000004


	//----- nvinfo : EIATTR_FRAME_SIZE
	.align		4
.L_44:
        /*00cc*/ 	.byte	0x04, 0x11
        /*00ce*/ 	.short	(.L_46 - .L_45)
	.align		4
.L_45:
        /*00d0*/ 	.word	index@(_ZN7cutlass13device_kernelIN5flash19enable_sm80_to_sm89INS1_16FlashAttnFwdSm80INS1_25CollectiveMainloopFwdSm80ILi8ELi1ELb0EN4cute5tupleIJNS5_1CILi128EEENS7_ILi96EEENS7_ILi256EEEEEELi256ENS_10bfloat16_tEfNS_4arch4Sm80ELb0ELb0ELb1ELb0ELb1ELb0ELb1ELb0EEENS1_21CollectiveEpilogueFwdINS6_IJS8_SA_S9_EEENS6_IJNS7_ILi1EEESI_SI_EEESC_SE_Li256ELb0ELb1ELb0ELb0EEENS1_19SingleTileSchedulerILb0ELb0ELb1ELi128EEEEEEEEEvNT_6ParamsE)
        /*00d4*/ 	.word	0x00000000


	//----- nvinfo : EIATTR_REGCOUNT
	.align		4
.L_46:
        /*00d8*/ 	.byte	0x04, 0x2f
        /*00da*/ 	.short	(.L_48 - .L_47)
	.align		4
.L_47:
        /*00dc*/ 	.word	index@(_ZN7cutlass13device_kernelIN5flash19enable_sm80_to_sm89INS1_16FlashAttnFwdSm80INS1_25CollectiveMainloopFwdSm80ILi8ELi1ELb0EN4cute5tupleIJNS5_1CILi128EEENS7_ILi32EEENS7_ILi256EEEEEELi256ENS_10bfloat16_tEfNS_4arch4Sm80ELb1ELb0ELb1ELb1ELb1ELb1ELb1ELb0EEENS1_21CollectiveEpilogueFwdINS6_IJS8_SA_S9_EEENS6_IJNS7_ILi1EEESI_SI_EEESC_SE_Li256ELb1ELb1ELb0ELb0EEENS1_19SingleTileSchedulerILb1ELb0ELb1ELi128EEEEEEEEEvNT_6ParamsE)
        /*00e0*/ 	.word	0x00000004


	//----- nvinfo : EIATTR_FRAME_SIZE
	.align		4
.L_48:
        /*00e4*/ 	.byte	0x04, 0x11
        /*00e6*/ 	.short	(.L_50 - .L_49)
	.align		4
.L_49:
        /*00e8*/ 	.word	index@(_ZN7cutlass13device_kernelIN5flash19enable_sm80_to_sm89INS1_16FlashAttnFwdSm80INS1_25CollectiveMainloopFwdSm80ILi8ELi1ELb0EN4cute5tupleIJNS5_1CILi128EEENS7_ILi32EEENS7_ILi256EEEEEELi256ENS_10bfloat16_tEfNS_4arch4Sm80ELb1ELb0ELb1ELb1ELb1ELb1ELb1ELb0EEENS1_21CollectiveEpilogueFwdINS6_IJS8_SA_S9_EEENS6_IJNS7_ILi1EEESI_SI_EEESC_SE_Li256ELb1ELb1ELb0ELb0EEENS1_19SingleTileSchedulerILb1ELb0ELb1ELi128EEEEEEEEEvNT_6ParamsE)
        /*00ec*/ 	.word	0x00000000


	//----- nvinfo : EIATTR_REGCOUNT
	.align		4
.L_50:
        /*00f0*/ 	.byte	0x04, 0x2f
        /*00f2*/ 	.short	(.L_52 - .L_51)
	.align		4
.L_51:
        /*00f4*/ 	.word	index@(_ZN7cutlass13device_kernelIN5flash19enable_sm80_to_sm89INS1_16FlashAttnFwdSm80INS1_25CollectiveMainloopFwdSm80ILi8ELi1ELb1EN4cute5tupleIJNS5_1CILi128EEENS7_ILi64EEENS7_ILi256EEEEEELi256ENS_10bfloat16_tEfNS_4arch4Sm80ELb1ELb0ELb1ELb1ELb1ELb0ELb1ELb0EEENS1_21CollectiveEpilogueFwdINS6_IJS8_SA_S9_EEENS6_IJNS7_ILi1EEESI_SI_EEESC_SE_Li256ELb1ELb1ELb0ELb0EEENS1_19SingleTileSchedulerILb1ELb0ELb1ELi128EEEEEEEEEvNT_6ParamsE)
        /*00f8*/ 	.word	0x00000004


	//----- nvinfo : EIATTR_FRAME_SIZE
	.align		4
.L_52:
        /*00fc*/ 	.byte	0x04, 0x11
        /*00fe*/ 	.short	(.L_54 - .L_53)
	.align		4
.L_53:
        /*0100*/ 	.word	index@(_ZN7cutlass13device_kernelIN5flash19enable_sm80_to_sm89INS1_16FlashAttnFwdSm80INS1_25CollectiveMainloopFwdSm80ILi8ELi1ELb1EN4cute5tupleIJNS5_1CILi128EEENS7_ILi64EEENS7_ILi256EEEEEELi256ENS_10bfloat16_tEfNS_4arch4Sm80ELb1ELb0ELb1ELb1ELb1ELb0ELb1ELb0EEENS1_21CollectiveEpilogueFwdINS6_IJS8_SA_S9_EEENS6_IJNS7_ILi1EEESI_SI_EEESC_SE_Li256ELb1ELb1ELb0ELb0EEENS1_19SingleTileSchedulerILb1ELb0ELb1ELi128EEEEEEEEEvNT_6ParamsE)
        /*0104*/ 	.word	0x00000000


	//----- nvinfo : EIATTR_REGCOUNT
	.align		4
.L_54:
        /*0108*/ 	.byte	0x04, 0x2f
        /*010a*/ 	.short	(.L_56 - .L_55)
	.align		4
.L_55:
        /*010c*/ 	.word	index@(_ZN7cutlass13device_kernelIN5flash19enable_sm80_to_sm89INS1_16FlashAttnFwdSm80INS1_25CollectiveMainloopFwdSm80ILi8ELi1ELb1EN4cute5tupleIJNS5_1CILi128EEENS7_ILi64EEENS7_ILi256EEEEEELi256ENS_10bfloat16_tEfNS_4arch4Sm80ELb1ELb0ELb1ELb0ELb1ELb0ELb1ELb0EEENS1_21CollectiveEpilogueFwdINS6_IJS8_SA_S9_EEENS6_IJNS7_ILi1EEESI_SI_EEESC_SE_Li256ELb0ELb1ELb0ELb0EEENS1_30DynamicPersistentTileSchedulerILi256ELi256ELb0ELb1ELb0EEEEEEEEEvNT_6ParamsE)
        /*0110*/ 	.word	0x00000004


	//----- nvinfo : EIATTR_FRAME_SIZE
	.align		4
.L_56:
        /*0114*/ 	.byte	0x04, 0x11
        /*0116*/ 	.short	(.L_58 - .L_57)
	.align		4
.L_57:
        /*0118*/ 	.word	index@(_ZN7cutlass13device_kernelIN5flash19enable_sm80_to_sm89INS1_16FlashAttnFwdSm80INS1_25CollectiveMainloopFwdSm80ILi8ELi1ELb1EN4cute5tupleIJNS5_1CILi128EEENS7_ILi64EEENS7_ILi256EEEEEELi256ENS_10bfloat16_tEfNS_4arch4Sm80ELb1ELb0ELb1ELb0ELb1ELb0ELb1ELb0EEENS1_21CollectiveEpilogueFwdINS6_IJS8_SA_S9_EEENS6_IJNS7_ILi1EEESI_SI_EEESC_SE_Li256ELb0ELb1ELb0ELb0EEENS1_30DynamicPersistentTileSchedulerILi256ELi256ELb0ELb1ELb0EEEEEEEEEvNT_6ParamsE)
        /*011c*/ 	.word	0x00000000


	//----- nvinfo : EIATTR_REGCOUNT
	.align		4
.L_58:
        /*0120*/ 	.byte	0x04, 0x2f
        /*0122*/ 	.short	(.L_60 - .L_59)
	.align		4
.L_59:
        /*0124*/ 	.word	index@(_ZN7cutlass13device_kernelIN5flash19enable_sm80_to_sm89INS1_16FlashAttnFwdSm80INS1_25CollectiveMainloopFwdSm80ILi8ELi1ELb0EN4cute5tupleIJNS5_1CILi128EEENS7_ILi32EEENS7_ILi256EEEEEELi256ENS_10bfloat16_tEfNS_4arch4Sm80ELb0ELb1ELb1ELb1ELb1ELb1ELb1ELb0EEENS1_21CollectiveEpilogueFwdINS6_IJS8_SA_S9_EEENS6_IJNS7_ILi1EEESI_SI_EEESC_SE_Li256ELb1ELb1ELb0ELb0EEENS1_19SingleTileSchedulerILb1ELb0ELb1ELi128EEEEEEEEEvNT_6ParamsE)
        /*0128*/ 	.word	0x00000004


	//----- nvinfo : EIATTR_FRAME_SIZE
	.align		4
.L_60:
        /*012c*/ 	.byte	0x04, 0x11
        /*012e*/ 	.short	(.L_62 - .L_61)
	.align		4
.L_61:
        /*0130*/ 	.word	index@(_ZN7cutlass13device_kernelIN5flash19enable_sm80_to_sm89INS1_16FlashAttnFwdSm80INS1_25CollectiveMainloopFwdSm80ILi8ELi1ELb0EN4cute5tupleIJNS5_1CILi128EEENS7_ILi32EEENS7_ILi256EEEEEELi256ENS_10bfloat16_tEfNS_4arch4Sm80ELb0ELb1ELb1ELb1ELb1ELb1ELb1ELb0EEENS1_21CollectiveEpilogueFwdINS6_IJS8_SA_S9_EEENS6_IJNS7_ILi1EEESI_SI_EEESC_SE_Li256ELb1ELb1ELb0ELb0EEENS1_19SingleTileSchedulerILb1ELb0ELb1ELi128EEEEEEEEEvNT_6ParamsE)
        /*0134*/ 	.word	0x00000000


	//----- nvinfo : EIATTR_REGCOUNT
	.align		4
.L_62:
        /*0138*/ 	.byte	0x04, 0x2f
        /*013a*/ 	.short	(.L_64 - .L_63)
	.align		4
.L_63:
        /*013c*/ 	.word	index@(_ZN7cutlass13device_kernelIN5flash19enable_sm80_to_sm89INS1_16FlashAttnFwdSm80INS1_25CollectiveMainloopFwdSm80ILi8ELi1ELb1EN4cute5tupleIJNS5_1CILi128EEENS7_ILi48EEENS7_ILi256EEEEEELi256ENS_10bfloat16_tEfNS_4arch4Sm80ELb0ELb1ELb1ELb1ELb1ELb0ELb1ELb0EEENS1_21CollectiveEpilogueFwdINS6_IJS8_SA_S9_EEENS6_IJNS7_ILi1EEESI_SI_EEESC_SE_Li256ELb1ELb1ELb0ELb0EEENS1_19SingleTileSchedulerILb1ELb0ELb1ELi128EEEEEEEEEvNT_6ParamsE)
        /*0140*/ 	.word	0x00000004


	//----- nvinfo : EIATTR_FRAME_SIZE
	.align		4
.L_64:
        /*0144*/ 	.byte	0x04, 0x11
        /*0146*/ 	.short	(.L_66 - .L_65)
	.align		4
.L_65:
        /*0148*/ 	.word	index@(_ZN7cutlass13device_kernelIN5flash19enable_sm80_to_sm89INS1_16FlashAttnFwdSm80INS1_25CollectiveMainloopFwdSm80ILi8ELi1ELb1EN4cute5tupleIJNS5_1CILi128EEENS7_ILi48EEENS7_ILi256EEEEEELi256ENS_10bfloat16_tEfNS_4arch4Sm80ELb0ELb1ELb1ELb1ELb1ELb0ELb1ELb0EEENS1_21CollectiveEpilogueFwdINS6_IJS8_SA_S9_EEENS6_IJNS7_ILi1EEESI_SI_EEESC_SE_Li256ELb1ELb1ELb0ELb0EEENS1_19SingleTileSchedulerILb1ELb0ELb1ELi128EEEEEEEEEvNT_6ParamsE)
        /*014c*/ 	.word	0x00000000


	//----- nvinfo : EIATTR_REGCOUNT
	.align		4
.L_66:
        /*0150*/ 	.byte	0x04, 0x2f
        /*0152*/ 	.short	(.L_68 - .L_67)
	.align		4
.L_67:
        /*0154*/ 	.word	index@(_ZN7cutlass13device_kernelIN5flash19enable_sm80_to_sm89INS1_16FlashAttnFwdSm80INS1_25CollectiveMainloopFwdSm80ILi8ELi1ELb1EN4cute5tupleIJNS5_1CILi128EEENS7_ILi48EEENS7_ILi256EEEEEELi256ENS_10bfloat16_tEfNS_4arch4Sm80ELb0ELb1ELb1ELb0ELb1ELb0ELb1ELb0EEENS1_21CollectiveEpilogueFwdINS6_IJS8_SA_S9_EEENS6_IJNS7_ILi1EEESI_SI_EEESC_SE_Li256ELb0ELb1ELb0ELb0EEENS1_19SingleTileSchedulerILb0ELb0ELb1ELi128EEEEEEEEEvNT_6ParamsE)
        /*0158*/ 	.word	0x00000004


	//----- nvinfo : EIATTR_FRAME_SIZE
	.align		4
.L_68:
        /*015c*/ 	.byte	0x04, 0x11
        /*015e*/ 	.short	(.L_70 - .L_69)
	.align		4
.L_69:
        /*0160*/ 	.word	index@(_ZN7cutlass13device_kernelIN5flash19enable_sm80_to_sm89INS1_16FlashAttnFwdSm80INS1_25CollectiveMainloopFwdSm80ILi8ELi1ELb1EN4cute5tupleIJNS5_1CILi128EEENS7_ILi48EEENS7_ILi256EEEEEELi256ENS_10bfloat16_tEfNS_4arch4Sm80ELb0ELb1ELb1ELb0ELb1ELb0ELb1ELb0EEENS1_21CollectiveEpilogueFwdINS6_IJS8_SA_S9_EEENS6_IJNS7_ILi1EEESI_SI_EEESC_SE_Li256ELb0ELb1ELb0ELb0EEENS1_19SingleTileSchedulerILb0ELb0ELb1ELi128EEEEEEEEEvNT_6ParamsE)
        /*0164*/ 	.word	0x00000000


	//----- nvinfo : EIATTR_REGCOUNT
	.align		4
.L_70:
        /*0168*/ 	.byte	0x04, 0x2f
        /*016a*/ 	.short	(.L_72 - .L_71)
	.align		4
.L_71:
        /*016c*/ 	.word	index@(_ZN7cutlass13device_kernelIN5flash19enable_sm80_to_sm89INS1_16FlashAttnFwdSm80INS1_25CollectiveMainloopFwdSm80ILi8ELi1ELb0EN4cute5tupleIJNS5_1CILi128EEENS7_ILi32EEENS7_ILi256EEEEEELi256ENS_10bfloat16_tEfNS_4arch4Sm80ELb0ELb0ELb1ELb1ELb1ELb1ELb1ELb0EEENS1_21CollectiveEpilogueFwdINS6_IJS8_SA_S9_EEENS6_IJNS7_ILi1EEESI_SI_EEESC_SE_Li256ELb1ELb1ELb0ELb0EEENS1_19SingleTileSchedulerILb1ELb0ELb1ELi128EEEEEEEEEvNT_6ParamsE)
        /*0170*/ 	.word	0x00000004


	//----- nvinfo : EIATTR_FRAME_SIZE
	.align		4
.L_72:
        /*0174*/ 	.byte	0x04, 0x11
        /*0176*/ 	.short	(.L_74 - .L_73)
	.align		4
.L_73:
        /*0178*/ 	.word	index@(_ZN7cutlass13device_kernelIN5flash19enable_sm80_to_sm89INS1_16FlashAttnFwdSm80INS1_25CollectiveMainloopFwdSm80ILi8ELi1ELb0EN4cute5tupleIJNS5_1CILi128EEENS7_ILi32EEENS7_ILi256EEEEEELi256ENS_10bfloat16_tEfNS_4arch4Sm80ELb0ELb0ELb1ELb1ELb1ELb1ELb1ELb0EEENS1_21CollectiveEpilogueFwdINS6_IJS8_SA_S9_EEENS6_IJNS7_ILi1EEESI_SI_EEESC_SE_Li256ELb1ELb1ELb0ELb0EEENS1_19SingleTileSchedulerILb1ELb0ELb1ELi128EEEEEEEEEvNT_6ParamsE)
        /*017c*/ 	.word	0x00000000


	//----- nvinfo : EIATTR_REGCOUNT
	.align		4
.L_74:
        /*0180*/ 	.byte	0x04, 0x2f
        /*0182*/ 	.short	(.L_76 - .L_75)
	.align		4
.L_75:
        /*0184*/ 	.word	index@(_ZN7cutlass13device_kernelIN5flash19enable_sm80_to_sm89INS1_16FlashAttnFwdSm80INS1_25CollectiveMainloopFwdSm80ILi8ELi1ELb1EN4cute5tupleIJNS5_1CILi128EEENS7_ILi64EEENS7_ILi256EEEEEELi256ENS_10bfloat16_tEfNS_4arch4Sm80ELb0ELb0ELb1ELb1ELb1ELb0ELb1ELb0EEENS1_21CollectiveEpilogueFwdINS6_IJS8_SA_S9_EEENS6_IJNS7_ILi1EEESI_SI_EEESC_SE_Li256ELb1ELb1ELb0ELb0EEENS1_19SingleTileSchedulerILb1ELb0ELb1ELi128EEEEEEEEEvNT_6ParamsE)
        /*0188*/ 	.word	0x00000004


	//----- nvinfo : EIATTR_FRAME_SIZE
	.align		4
.L_76:
        /*018c*/ 	.byte	0x04, 0x11
        /*018e*/ 	.short	(.L_78 - .L_77)
	.align		4
.L_77:
        /*0190*/ 	.word	index@(_ZN7cutlass13device_kernelIN5flash19enable_sm80_to_sm89INS1_16FlashAttnFwdSm80INS1_25CollectiveMainloopFwdSm80ILi8ELi1ELb1EN4cute5tupleIJNS5_1CILi128EEENS7_ILi64EEENS7_ILi256EEEEEELi256ENS_10bfloat16_tEfNS_4arch4Sm80ELb0ELb0ELb1ELb1ELb1ELb0ELb1ELb0EEENS1_21CollectiveEpilogueFwdINS6_IJS8_SA_S9_EEENS6_IJNS7_ILi1EEESI_SI_EEESC_SE_Li256ELb1ELb1ELb0ELb0EEENS1_19SingleTileSchedulerILb1ELb0ELb1ELi128EEEEEEEEEvNT_6ParamsE)
        /*0194*/ 	.word	0x00000000


	//----- nvinfo : EIATTR_REGCOUNT
	.align		4
.L_78:
        /*0198*/ 	.byte	0x04, 0x2f
        /*019a*/ 	.short	(.L_80 - .L_79)
	.align		4
.L_79:
        /*019c*/ 	.word	index@(_ZN7cutlass13device_kernelIN5flash19enable_sm80_to_sm89INS1_16FlashAttnFwdSm80INS1_25CollectiveMainloopFwdSm80ILi8ELi1ELb1EN4cute5tupleIJNS5_1CILi128EEENS7_ILi64EEENS7_ILi256EEEEEELi256ENS_10bfloat16_tEfNS_4arch4Sm80ELb0ELb0ELb1ELb0ELb1ELb0ELb1ELb0EEENS1_21CollectiveEpilogueFwdINS6_IJS8_SA_S9_EEENS6_IJNS7_ILi1EEESI_SI_EEESC_SE_Li256ELb0ELb1ELb0ELb0EEENS1_19SingleTileSchedulerILb0ELb0ELb1ELi128EEEEEEEEEvNT_6ParamsE)
        /*01a0*/ 	.word	0x00000004


	//----- nvinfo : EIATTR_FRAME_SIZE
	.align		4
.L_80:
        /*01a4*/ 	.byte	0x04, 0x11
        /*01a6*/ 	.short	(.L_82 - .L_81)
	.align		4
.L_81:
        /*01a8*/ 	.word	index@(_ZN7cutlass13device_kernelIN5flash19enable_sm80_to_sm89INS1_16FlashAttnFwdSm80INS1_25CollectiveMainloopFwdSm80ILi8ELi1ELb1EN4cute5tupleIJNS5_1CILi128EEENS7_ILi64EEENS7_ILi256EEEEEELi256ENS_10bfloat16_tEfNS_4arch4Sm80ELb0ELb0ELb1ELb0ELb1ELb0ELb1ELb0EEENS1_21CollectiveEpilogueFwdINS6_IJS8_SA_S9_EEENS6_IJNS7_ILi1EEESI_SI_EEESC_SE_Li256ELb0ELb1ELb0ELb0EEENS1_19SingleTileSchedulerILb0ELb0ELb1ELi128EEEEEEEEEvNT_6ParamsE)
        /*01ac*/ 	.word	0x00000000


	//----- nvinfo : EIATTR_MIN_STACK_SIZE
	.align		4
.L_82:
        /*01b0*/ 	.byte	0x04, 0x12
        /*01b2*/ 	.short	(.L_84 - .L_83)
	.align		4
.L_83:
        /*01b4*/ 	.word	index@(_ZN7cutlass13device_kernelIN5flash19enable_sm80_to_sm89INS1_16FlashAttnFwdSm80INS1_25CollectiveMainloopFwdSm80ILi8ELi1ELb1EN4cute5tupleIJNS5_1CILi128EEENS7_ILi64EEENS7_ILi256EEEEEELi256ENS_10bfloat16_tEfNS_4arch4Sm80ELb0ELb0ELb1ELb0ELb1ELb0ELb1ELb0EEENS1_21CollectiveEpilogueFwdINS6_IJS8_SA_S9_EEENS6_IJNS7_ILi1EEESI_SI_EEESC_SE_Li256ELb0ELb1ELb0ELb0EEENS1_19SingleTileSchedulerILb0ELb0ELb1ELi128EEEEEEEEEvNT_6ParamsE)
        /*01b8*/ 	.word	0x00000000


	//----- nvinfo : EIATTR_MIN_STACK_SIZE
	.align		4
.L_84:
        /*01bc*/ 	.byte	0x04, 0x12
        /*01be*/ 	.short	(.L_86 - .L_85)
	.align		4
.L_85:
        /*01c0*/ 	.word	index@(_ZN7cutlass13device_kernelIN5flash19enable_sm80_to_sm89INS1_16FlashAttnFwdSm80INS1_25CollectiveMainloopFwdSm80ILi8ELi1ELb1EN4cute5tupleIJNS5_1CILi128EEENS7_ILi64EEENS7_ILi256EEEEEELi256ENS_10bfloat16_tEfNS_4arch4Sm80ELb0ELb0ELb1ELb1ELb1ELb0ELb1ELb0EEENS1_21CollectiveEpilogueFwdINS6_IJS8_SA_S9_EEENS6_IJNS7_ILi1EEESI_SI_EEESC_SE_Li256ELb1ELb1ELb0ELb0EEENS1_19SingleTileSchedulerILb1ELb0ELb1ELi128EEEEEEEEEvNT_6ParamsE)
        /*01c4*/ 	.word	0x00000000


	//----- nvinfo : EIATTR_MIN_STACK_SIZE
	.align		4
.L_86:
        /*01c8*/ 	.byte	0x04, 0x12
        /*01ca*/ 	.short	(.L_88 - .L_87)
	.align		4
.L_87:
        /*01cc*/ 	.word	index@(_ZN7cutlass13device_kernelIN5flash19enable_sm80_to_sm89INS1_16FlashAttnFwdSm80INS1_25CollectiveMainloopFwdSm80ILi8ELi1ELb0EN4cute5tupleIJNS5_1CILi128EEENS7_ILi32EEENS7_ILi256EEEEEELi256ENS_10bfloat16_tEfNS_4arch4Sm80ELb0ELb0ELb1ELb1ELb1ELb1ELb1ELb0EEENS1_21CollectiveEpilogueFwdINS6_IJS8_SA_S9_EEENS6_IJNS7_ILi1EEESI_SI_EEESC_SE_Li256ELb1ELb1ELb0ELb0EEENS1_19SingleTileSchedulerILb1ELb0ELb1ELi128EEEEEEEEEvNT_6ParamsE)
        /*01d0*/ 	.word	0x00000000


	//----- nvinfo : EIATTR_MIN_STACK_SIZE
	.align		4
.L_88:
        /*01d4*/ 	.byte	0x04, 0x12
        /*01d6*/ 	.short	(.L_90 - .L_89)
	.align		4
.L_89:
        /*01d8*/ 	.word	index@(_ZN7cutlass13device_kernelIN5flash19enable_sm80_to_sm89INS1_16FlashAttnFwdSm80INS1_25CollectiveMainloopFwdSm80ILi8ELi1ELb1EN4cute5tupleIJNS5_1CILi128EEENS7_ILi48EEENS7_ILi256EEEEEELi256ENS_10bfloat16_tEfNS_4arch4Sm80ELb0ELb1ELb1ELb0ELb1ELb0ELb1ELb0EEENS1_21CollectiveEpilogueFwdINS6_IJS8_SA_S9_EEENS6_IJNS7_ILi1EEESI_SI_EEESC_SE_Li256ELb0ELb1ELb0ELb0EEENS1_19SingleTileSchedulerILb0ELb0ELb1ELi128EEEEEEEEEvNT_6ParamsE)
        /*01dc*/ 	.word	0x00000000


	//----- nvinfo : EIATTR_MIN_STACK_SIZE
	.align		4
.L_90:
        /*01e0*/ 	.byte	0x04, 0x12
        /*01e2*/ 	.short	(.L_92 - .L_91)
	.align		4
.L_91:
        /*01e4*/ 	.word	index@(_ZN7cutlass13device_kernelIN5flash19enable_sm80_to_sm89INS1_16FlashAttnFwdSm80INS1_25CollectiveMainloopFwdSm80ILi8ELi1ELb1EN4cute5tupleIJNS5_1CILi128EEENS7_ILi48EEENS7_ILi256EEEEEELi256ENS_10bfloat16_tEfNS_4arch4Sm80ELb0ELb1ELb1ELb1ELb1ELb0ELb1ELb0EEENS1_21CollectiveEpilogueFwdINS6_IJS8_SA_S9_EEENS6_IJNS7_ILi1EEESI_SI_EEESC_SE_Li256ELb1ELb1ELb0ELb0EEENS1_19SingleTileSchedulerILb1ELb0ELb1ELi128EEEEEEEEEvNT_6ParamsE)
        /*01e8*/ 	.word	0x00000000


	//----- nvinfo : EIATTR_MIN_STACK_SIZE
	.align		4
.L_92:
        /*01ec*/ 	.byte	0x04, 0x12
        /*01ee*/ 	.short	(.L_94 - .L_93)
	.align		4
.L_93:
        /*01f0*/ 	.word	index@(_ZN7cutlass13device_kernelIN5flash19enable_sm80_to_sm89INS1_16FlashAttnFwdSm80INS1_25CollectiveMainloopFwdSm80ILi8ELi1ELb0EN4cute5tupleIJNS5_1CILi128EEENS7_ILi32EEENS7_ILi256EEEEEELi256ENS_10bfloat16_tEfNS_4arch4Sm80ELb0ELb1ELb1ELb1ELb1ELb1ELb1ELb0EEENS1_21CollectiveEpilogueFwdINS6_IJS8_SA_S9_EEENS6_IJNS7_ILi1EEESI_SI_EEESC_SE_Li256ELb1ELb1ELb0ELb0EEENS1_19SingleTileSchedulerILb1ELb0ELb1ELi128EEEEEEEEEvNT_6ParamsE)
        /*01f4*/ 	.word	0x00000000


	//----- nvinfo : EIATTR_MIN_STACK_SIZE
	.align		4
.L_94:
        /*01f8*/ 	.byte	0x04, 0x12
        /*01fa*/ 	.short	(.L_96 - .L_95)
	.align		4
.L_95:
        /*01fc*/ 	.word	index@(_ZN7cutlass13device_kernelIN5flash19enable_sm80_to_sm89INS1_16FlashAttnFwdSm80INS1_25CollectiveMainloopFwdSm80ILi8ELi1ELb1EN4cute5tupleIJNS5_1CILi128EEENS7_ILi64EEENS7_ILi256EEEEEELi256ENS_10bfloat16_tEfNS_4arch4Sm80ELb1ELb0ELb1ELb0ELb1ELb0ELb1ELb0EEENS1_21CollectiveEpilogueFwdINS6_IJS8_SA_S9_EEENS6_IJNS7_ILi1EEESI_SI_EEESC_SE_Li256ELb0ELb1ELb0ELb0EEENS1_30DynamicPersistentTileSchedulerILi256ELi256ELb0ELb1ELb0EEEEEEEEEvNT_6ParamsE)
        /*0200*/ 	.word	0x00000000


	//----- nvinfo : EIATTR_MIN_STACK_SIZE
	.align		4
.L_96:
        /*0204*/ 	.byte	0x04, 0x12
        /*0206*/ 	.short	(.L_98 - .L_97)
	.align		4
.L_97:
        /*0208*/ 	.word	index@(_ZN7cutlass13device_kernelIN5flash19enable_sm80_to_sm89INS1_16FlashAttnFwdSm80INS1_25CollectiveMainloopFwdSm80ILi8ELi1ELb1EN4cute5tupleIJNS5_1CILi128EEENS7_ILi64EEENS7_ILi256EEEEEELi256ENS_10bfloat16_tEfNS_4arch4Sm80ELb1ELb0ELb1ELb1ELb1ELb0ELb1ELb0EEENS1_21CollectiveEpilogueFwdINS6_IJS8_SA_S9_EEENS6_IJNS7_ILi1EEESI_SI_EEESC_SE_Li256ELb1ELb1ELb0ELb0EEENS1_19SingleTileSchedulerILb1ELb0ELb1ELi128EEEEEEEEEvNT_6ParamsE)
        /*020c*/ 	.word	0x00000000


	//----- nvinfo : EIATTR_MIN_STACK_SIZE
	.align		4
.L_98:
        /*0210*/ 	.byte	0x04, 0x12
        /*0212*/ 	.short	(.L_100 - .L_99)
	.align		4
.L_99:
        /*0214*/ 	.word	index@(_ZN7cutlass13device_kernelIN5flash19enable_sm80_to_sm89INS1_16FlashAttnFwdSm80INS1_25CollectiveMainloopFwdSm80ILi8ELi1ELb0EN4cute5tupleIJNS5_1CILi128EEENS7_ILi32EEENS7_ILi256EEEEEELi256ENS_10bfloat16_tEfNS_4arch4Sm80ELb1ELb0ELb1ELb1ELb1ELb1ELb1ELb0EEENS1_21CollectiveEpilogueFwdINS6_IJS8_SA_S9_EEENS6_IJNS7_ILi1EEESI_SI_EEESC_SE_Li256ELb1ELb1ELb0ELb0EEENS1_19SingleTileSchedulerILb1ELb0ELb1ELi128EEEEEEEEEvNT_6ParamsE)
        /*0218*/ 	.word	0x00000000


	//----- nvinfo : EIATTR_MIN_STACK_SIZE
	.align		4
.L_100:
        /*021c*/ 	.byte	0x04, 0x12
        /*021e*/ 	.short	(.L_102 - .L_101)
	.align		4
.L_101:
        /*0220*/ 	.word	index@(_ZN7cutlass13device_kernelIN5flash19enable_sm80_to_sm89INS1_16FlashAttnFwdSm80INS1_25CollectiveMainloopFwdSm80ILi8ELi1ELb0EN4cute5tupleIJNS5_1CILi128EEENS7_ILi96EEENS7_ILi256EEEEEELi256ENS_10bfloat16_tEfNS_4arch4Sm80ELb0ELb0ELb1ELb0ELb1ELb0ELb1ELb0EEENS1_21CollectiveEpilogueFwdINS6_IJS8_SA_S9_EEENS6_IJNS7_ILi1EEESI_SI_EEESC_SE_Li256ELb0ELb1ELb0ELb0EEENS1_19SingleTileSchedulerILb0ELb0ELb1ELi128EEEEEEEEEvNT_6ParamsE)
        /*0224*/ 	.word	0x00000000


	//----- nvinfo : EIATTR_MIN_STACK_SIZE
	.align		4
.L_102:
        /*0228*/ 	.byte	0x04, 0x12
        /*022a*/ 	.short	(.L_104 - .L_103)
	.align		4
.L_103:
        /*022c*/ 	.word	index@(_ZN7cutlass13device_kernelIN5flash19enable_sm80_to_sm89INS1_16FlashAttnFwdSm80INS1_25CollectiveMainloopFwdSm80ILi8ELi1ELb0EN4cute5tupleIJNS5_1CILi128EEENS7_ILi96EEENS7_ILi256EEEEEELi256ENS_10bfloat16_tEfNS_4arch4Sm80ELb0ELb0ELb1ELb1ELb1ELb0ELb1ELb0EEENS1_21CollectiveEpilogueFwdINS6_IJS8_SA_S9_EEENS6_IJNS7_ILi1EEESI_SI_EEESC_SE_Li256ELb1ELb1ELb0ELb0EEENS1_19SingleTileSchedulerILb1ELb0ELb1ELi128EEEEEEEEEvNT_6ParamsE)
        /*0230*/ 	.word	0x00000000


	//----- nvinfo : EIATTR_MIN_STACK_SIZE
	.align		4
.L_104:
        /*0234*/ 	.byte	0x04, 0x12
        /*0236*/ 	.short	(.L_106 - .L_105)
	.align		4
.L_105:
        /*0238*/ 	.word	index@(_ZN7cutlass13device_kernelIN5flash19enable_sm80_to_sm89INS1_16FlashAttnFwdSm80INS1_25CollectiveMainloopFwdSm80ILi8ELi1ELb0EN4cute5tupleIJNS5_1CILi128EEENS7_ILi48EEENS7_ILi256EEEEEELi256ENS_10bfloat16_tEfNS_4arch4Sm80ELb0ELb0ELb1ELb1ELb1ELb1ELb1ELb0EEENS1_21CollectiveEpilogueFwdINS6_IJS8_SA_S9_EEENS6_IJNS7_ILi1EEESI_SI_EEESC_SE_Li256ELb1ELb1ELb0ELb0EEENS1_19SingleTileSchedulerILb1ELb0ELb1ELi128EEEEEEEEEvNT_6ParamsE)
        /*023c*/ 	.word	0x00000000


	//----- nvinfo : EIATTR_MIN_STACK_SIZE
	.align		4
.L_106:
        /*0240*/ 	.byte	0x04, 0x12
        /*0242*/ 	.short	(.L_108 - .L_107)
	.align		4
.L_107:
        /*0244*/ 	.word	index@(_ZN7cutlass13device_kernelIN5flash19enable_sm80_to_sm89INS1_16FlashAttnFwdSm80INS1_25CollectiveMainloopFwdSm80ILi8ELi1ELb0EN4cute5tupleIJNS5_1CILi128EEENS7_ILi64EEENS7_ILi256EEEEEELi256ENS_10bfloat16_tEfNS_4arch4Sm80ELb0ELb1ELb1ELb0ELb1ELb0ELb1ELb0EEENS1_21CollectiveEpilogueFwdINS6_IJS8_SA_S9_EEENS6_IJNS7_ILi1EEESI_SI_EEESC_SE_Li256ELb0ELb1ELb0ELb0EEENS1_19SingleTileSchedulerILb0ELb0ELb1ELi128EEEEEEEEEvNT_6ParamsE)
        /*0248*/ 	.word	0x00000000


	//----- nvinfo : EIATTR_MIN_STACK_SIZE
	.align		4
.L_108:
        /*024c*/ 	.byte	0x04, 0x12
        /*024e*/ 	.short	(.L_110 - .L_109)
	.align		4
.L_109:
        /*0250*/ 	.word	index@(_ZN7cutlass13device_kernelIN5flash19enable_sm80_to_sm89INS1_16FlashAttnFwdSm80INS1_25CollectiveMainloopFwdSm80ILi8ELi1ELb0EN4cute5tupleIJNS5_1CILi128EEENS7_ILi64EEENS7_ILi256EEEEEELi256ENS_10bfloat16_tEfNS_4arch4Sm80ELb0ELb1ELb1ELb1ELb1ELb0ELb1ELb0EEENS1_21CollectiveEpilogueFwdINS6_IJS8_SA_S9_EEENS6_IJNS7_ILi1EEESI_SI_EEESC_SE_Li256ELb1ELb1ELb0ELb0EEENS1_19SingleTileSchedulerILb1ELb0ELb1ELi128EEEEEEEEEvNT_6ParamsE)
        /*0254*/ 	.word	0x00000000


	//----- nvinfo : EIATTR_MIN_STACK_SIZE
	.align		4
.L_110:
        /*0258*/ 	.byte	0x04, 0x12
        /*025a*/ 	.short	(.L_112 - .L_111)
	.align		4
.L_111:
        /*025c*/ 	.word	index@(_ZN7cutlass13device_kernelIN5flash19enable_sm80_to_sm89INS1_16FlashAttnFwdSm80INS1_25CollectiveMainloopFwdSm80ILi8ELi1ELb0EN4cute5tupleIJNS5_1CILi128EEENS7_ILi48EEENS7_ILi256EEEEEELi256ENS_10bfloat16_tEfNS_4arch4Sm80ELb0ELb1ELb1ELb1ELb1ELb1ELb1ELb0EEENS1_21CollectiveEpilogueFwdINS6_IJS8_SA_S9_EEENS6_IJNS7_ILi1EEESI_SI_EEESC_SE_Li256ELb1ELb1ELb0ELb0EEENS1_19SingleTileSchedulerILb1ELb0ELb1ELi128EEEEEEEEEvNT_6ParamsE)
        /*0260*/ 	.word	0x00000000


	//----- nvinfo : EIATTR_MIN_STACK_SIZE
	.align		4
.L_112:
        /*0264*/ 	.byte	0x04, 0x12
        /*0266*/ 	.short	(.L_114 - .L_113)
	.align		4
.L_113:
        /*0268*/ 	.word	index@(_ZN7cutlass13device_kernelIN5flash19enable_sm80_to_sm89INS1_16FlashAttnFwdSm80INS1_25CollectiveMainloopFwdSm80ILi8ELi1ELb0EN4cute5tupleIJNS5_1CILi128EEENS7_ILi96EEENS7_ILi256EEEEEELi256ENS_10bfloat16_tEfNS_4arch4Sm80ELb1ELb0ELb1ELb0ELb1ELb0ELb1ELb0EEENS1_21CollectiveEpilogueFwdINS6_IJS8_SA_S9_EEENS6_IJNS7_ILi1EEESI_SI_EEESC_SE_Li256ELb0ELb1ELb0ELb0EEENS1_30DynamicPersistentTileSchedulerILi256ELi256ELb0ELb1ELb0EEEEEEEEEvNT_6ParamsE)
        /*026c*/ 	.word	0x00000000


	//----- nvinfo : EIATTR_MIN_STACK_SIZE
	.align		4
.L_114:
        /*0270*/ 	.byte	0x04, 0x12
        /*0272*/ 	.short	(.L_116 - .L_115)
	.align		4
.L_115:
        /*0274*/ 	.word	index@(_ZN7cutlass13device_kernelIN5flash19enable_sm80_to_sm89INS1_16FlashAttnFwdSm80INS1_25CollectiveMainloopFwdSm80ILi8ELi1ELb0EN4cute5tupleIJNS5_1CILi128EEENS7_ILi96EEENS7_ILi256EEEEEELi256ENS_10bfloat16_tEfNS_4arch4Sm80ELb1ELb0ELb1ELb1ELb1ELb0ELb1ELb0EEENS1_21CollectiveEpilogueFwdINS6_IJS8_SA_S9_EEENS6_IJNS7_ILi1EEESI_SI_EEESC_SE_Li256ELb1ELb1ELb0ELb0EEENS1_19SingleTileSchedulerILb1ELb0ELb1ELi128EEEEEEEEEvNT_6ParamsE)
        /*0278*/ 	.word	0x00000000


	//----- nvinfo : EIATTR_MIN_STACK_SIZE
	.align		4
.L_116:
        /*027c*/ 	.byte	0x04, 0x12
        /*027e*/ 	.short	(.L_118 - .L_117)
	.align		4
.L_117:
        /*0280*/ 	.word	index@(_ZN7cutlass13device_kernelIN5flash19enable_sm80_to_sm89INS1_16FlashAttnFwdSm80INS1_25CollectiveMainloopFwdSm80ILi8ELi1ELb0EN4cute5tupleIJNS5_1CILi128EEENS7_ILi48EEENS7_ILi256EEEEEELi256ENS_10bfloat16_tEfNS_4arch4Sm80ELb1ELb0ELb1ELb1ELb1ELb1ELb1ELb0EEENS1_21CollectiveEpilogueFwdINS6_IJS8_SA_S9_EEENS6_IJNS7_ILi1EEESI_SI_EEESC_SE_Li256ELb1ELb1ELb0ELb0EEENS1_19SingleTileSchedulerILb1ELb0ELb1ELi128EEEEEEEEEvNT_6ParamsE)
        /*0284*/ 	.word	0x00000000
.L_118:


//--------------------- .nv.compat                --------------------------
	.section	.nv.compat,"",@"SHT_CUDA_COMPAT_INFO"
	.align	4
        /*0000*/ 	.byte	0x02, 0x09, 0x01, 0x00, 0x02, 0x02, 0x01, 0x00, 0x02, 0x05, 0x05, 0x00, 0x03, 0x07, 0x01, 0x01
        /*0010*/ 	.byte	0x02, 0x03, 0x00, 0x00, 0x02, 0x06, 0x01, 0x00, 0x04, 0x0b, 0x08, 0x00, 0x00, 0x00, 0x00, 0x00
        /*0020*/ 	.byte	0x00, 0x00, 0x00, 0x00


//--------------------- .nv.info._ZN7cutlass13device_kernelIN5flash19enable_sm80_to_sm89INS1_16FlashAttnFwdSm80INS1_25CollectiveMainloopFwdSm80ILi8ELi1ELb1EN4cute5tupleIJNS5_1CILi128EEENS7_ILi64EEENS7_ILi256EEEEEELi256ENS_10bfloat16_tEfNS_4arch4Sm80ELb0ELb0ELb1ELb0ELb1ELb0ELb1ELb0EEENS1_21CollectiveEpilogueFwdINS6_IJS8_SA_S9_EEENS6_IJNS7_ILi1EEESI_SI_EEESC_SE_Li256ELb0ELb1ELb0ELb0EEENS1_19SingleTileSchedulerILb0ELb0ELb1ELi128EEEEEEEEEvNT_6ParamsE --------------------------
	.section	.nv.info._ZN7cutlass13device_kernelIN5flash19enable_sm80_to_sm89INS1_16FlashAttnFwdSm80INS1_25CollectiveMainloopFwdSm80ILi8ELi1ELb1EN4cute5tupleIJNS5_1CILi128EEENS7_ILi64EEENS7_ILi256EEEEEELi256ENS_10bfloat16_tEfNS_4arch4Sm80ELb0ELb0ELb1ELb0ELb1ELb0ELb1ELb0EEENS1_21CollectiveEpilogueFwdINS6_IJS8_SA_S9_EEENS6_IJNS7_ILi1EEESI_SI_EEESC_SE_Li256ELb0ELb1ELb0ELb0EEENS1_19SingleTileSchedulerILb0ELb0ELb1ELi128EEEEEEEEEvNT_6ParamsE,"",@"SHT_CUDA_INFO"
	.sectionflags	@""
	.align	4


	//----- nvinfo : EIATTR_CUDA_API_VERSION
	.align		4
        /*0000*/ 	.byte	0x04, 0x37
        /*0002*/ 	.short	(.L_120 - .L_119)
.L_119:
        /*0004*/ 	.word	0x00000082


	//----- nvinfo : EIATTR_KPARAM_INFO
	.align		4
.L_120:
        /*0008*/ 	.byte	0x04, 0x17
        /*000a*/ 	.short	(.L_122 - .L_121)
.L_121:
        /*000c*/ 	.word	0x00000000
        /*0010*/ 	.short	0x0000
        /*0012*/ 	.short	0x0000
        /*0014*/ 	.byte	0x00, 0xf0, 0x61, 0x10


	//----- nvinfo : EIATTR_SPARSE_MMA_MASK
	.align		4
.L_122:
        /*0018*/ 	.byte	0x03, 0x50
        /*001a*/ 	.short	0x0000


	//----- nvinfo : EIATTR_MAXREG_COUNT
	.align		4
        /*001c*/ 	.byte	0x03, 0x1b
        /*001e*/ 	.short	0x00ff


	//----- nvinfo : EIATTR_MERCURY_ISA_VERSION
	.align		4
        /*0020*/ 	.byte	0x03, 0x5f
        /*0022*/ 	.short	0x0101


	//----- nvinfo : EIATTR_EXIT_INSTR_OFFSETS
	.align		4
        /*0024*/ 	.byte	0x04, 0x1c
        /*0026*/ 	.short	(.L_124 - .L_123)


	//   ....[0]....
.L_123:
        /*0028*/ 	.word	0x00000010


	//----- nvinfo : EIATTR_MAX_THREADS
	.align		4
.L_124:
        /*002c*/ 	.byte	0x04, 0x05
        /*002e*/ 	.short	(.L_126 - .L_125)
.L_125:
        /*0030*/ 	.word	0x00000100
        /*0034*/ 	.word	0x00000001
        /*0038*/ 	.word	0x00000001


	//----- nvinfo : EIATTR_CBANK_PARAM_SIZE
	.align		4
.L_126:
        /*003c*/ 	.byte	0x03, 0x19
        /*003e*/ 	.short	0x0418


	//----- nvinfo : EIATTR_PARAM_CBANK
	.align		4
        /*0040*/ 	.byte	0x04, 0x0a
        /*0042*/ 	.short	(.L_128 - .L_127)
	.align		4
.L_127:
        /*0044*/ 	.word	index@(.nv.constant0._ZN7cutlass13device_kernelIN5flash19enable_sm80_to_sm89INS1_16FlashAttnFwdSm80INS1_25CollectiveMainloopFwdSm80ILi8ELi1ELb1EN4cute5tupleIJNS5_1CILi128EEENS7_ILi64EEENS7_ILi256EEEEEELi256ENS_10bfloat16_tEfNS_4arch4Sm80ELb0ELb0ELb1ELb0ELb1ELb0ELb1ELb0EEENS1_21CollectiveEpilogueFwdINS6_IJS8_SA_S9_EEENS6_IJNS7_ILi1EEESI_SI_EEESC_SE_Li256ELb0ELb1ELb0ELb0EEENS1_19SingleTileSchedulerILb0ELb0ELb1ELi128EEEEEEEEEvNT_6ParamsE)
        /*0048*/ 	.short	0x0210
        /*004a*/ 	.short	0x0418


	//----- nvinfo : EIATTR_SW_WAR
	.align		4
.L_128:
        /*004c*/ 	.byte	0x04, 0x36
        /*004e*/ 	.short	(.L_130 - .L_129)
.L_129:
        /*0050*/ 	.word	0x00000008
.L_130:


//--------------------- .nv.info._ZN7cutlass13device_kernelIN5flash19enable_sm80_to_sm89INS1_16FlashAttnFwdSm80INS1_25CollectiveMainloopFwdSm80ILi8ELi1ELb1EN4cute5tupleIJNS5_1CILi128EEENS7_ILi64EEENS7_ILi256EEEEEELi256ENS_10bfloat16_tEfNS_4arch4Sm80ELb0ELb0ELb1ELb1ELb1ELb0ELb1ELb0EEENS1_21CollectiveEpilogueFwdINS6_IJS8_SA_S9_EEENS6_IJNS7_ILi1EEESI_SI_EEESC_SE_Li256ELb1ELb1ELb0ELb0EEENS1_19SingleTileSchedulerILb1ELb0ELb1ELi128EEEEEEEEEvNT_6ParamsE --------------------------
	.section	.nv.info._ZN7cutlass13device_kernelIN5flash19enable_sm80_to_sm89INS1_16FlashAttnFwdSm80INS1_25CollectiveMainloopFwdSm80ILi8ELi1ELb1EN4cute5tupleIJNS5_1CILi128EEENS7_ILi64EEENS7_ILi256EEEEEELi256ENS_10bfloat16_tEfNS_4arch4Sm80ELb0ELb0ELb1ELb1ELb1ELb0ELb1ELb0EEENS1_21CollectiveEpilogueFwdINS6_IJS8_SA_S9_EEENS6_IJNS7_ILi1EEESI_SI_EEESC_SE_Li256ELb1ELb1ELb0ELb0EEENS1_19SingleTileSchedulerILb1ELb0ELb1ELi128EEEEEEEEEvNT_6ParamsE,"",@"SHT_CUDA_INFO"
	.sectionflags	@""
	.align	4


	//----- nvinfo : EIATTR_CUDA_API_VERSION
	.align		4
        /*0000*/ 	.byte	0x04, 0x37
        /*0002*/ 	.short	(.L_132 - .L_131)
.L_131:
        /*0004*/ 	.word	0x00000082


	//----- nvinfo : EIATTR_KPARAM_INFO
	.align		4
.L_132:
        /*0008*/ 	.byte	0x04, 0x17
        /*000a*/ 	.short	(.L_134 - .L_133)
.L_133:
        /*000c*/ 	.word	0x00000000
        /*0010*/ 	.short	0x0000
        /*0012*/ 	.short	0x0000
        /*0014*/ 	.byte	0x00, 0xf0, 0x61, 0x10


	//----- nvinfo : EIATTR_SPARSE_MMA_MASK
	.align		4
.L_134:
        /*0018*/ 	.byte	0x03, 0x50
        /*001a*/ 	.short	0x0000


	//----- nvinfo : EIATTR_MAXREG_COUNT
	.align		4
        /*001c*/ 	.byte	0x03, 0x1b
        /*001e*/ 	.short	0x00ff


	//----- nvinfo : EIATTR_MERCURY_ISA_VERSION
	.align		4
        /*0020*/ 	.byte	0x03, 0x5f
        /*0022*/ 	.short	0x0101


	//----- nvinfo : EIATTR_EXIT_INSTR_OFFSETS
	.align		4
        /*0024*/ 	.byte	0x04, 0x1c
        /*0026*/ 	.short	(.L_136 - .L_135)


	//   ....[0]....
.L_135:
        /*0028*/ 	.word	0x00000010


	//----- nvinfo : EIATTR_MAX_THREADS
	.align		4
.L_136:
        /*002c*/ 	.byte	0x04, 0x05
        /*002e*/ 	.short	(.L_138 - .L_137)
.L_137:
        /*0030*/ 	.word	0x00000100
        /*0034*/ 	.word	0x00000001
        /*0038*/ 	.word	0x00000001


	//----- nvinfo : EIATTR_CBANK_PARAM_SIZE
	.align		4
.L_138:
        /*003c*/ 	.byte	0x03, 0x19
        /*003e*/ 	.short	0x0418


	//----- nvinfo : EIATTR_PARAM_CBANK
	.align		4
        /*0040*/ 	.byte	0x04, 0x0a
        /*0042*/ 	.short	(.L_140 - .L_139)
	.align		4
.L_139:
        /*0044*/ 	.word	index@(.nv.constant0._ZN7cutlass13device_kernelIN5flash19enable_sm80_to_sm89INS1_16FlashAttnFwdSm80INS1_25CollectiveMainloopFwdSm80ILi8ELi1ELb1EN4cute5tupleIJNS5_1CILi128EEENS7_ILi64EEENS7_ILi256EEEEEELi256ENS_10bfloat16_tEfNS_4arch4Sm80ELb0ELb0ELb1ELb1ELb1ELb0ELb1ELb0EEENS1_21CollectiveEpilogueFwdINS6_IJS8_SA_S9_EEENS6_IJNS7_ILi1EEESI_SI_EEESC_SE_Li256ELb1ELb1ELb0ELb0EEENS1_19SingleTileSchedulerILb1ELb0ELb1ELi128EEEEEEEEEvNT_6ParamsE)
        /*0048*/ 	.short	0x0210
        /*004a*/ 	.short	0x0418


	//----- nvinfo : EIATTR_SW_WAR
	.align		4
.L_140:
        /*004c*/ 	.byte	0x04, 0x36
        /*004e*/ 	.short	(.L_142 - .L_141)
.L_141:
        /*0050*/ 	.word	0x00000008
.L_142:


//--------------------- .nv.info._ZN7cutlass13device_kernelIN5flash19enable_sm80_to_sm89INS1_16FlashAttnFwdSm80INS1_25CollectiveMainloopFwdSm80ILi8ELi1ELb0EN4cute5tupleIJNS5_1CILi128EEENS7_ILi32EEENS7_ILi256EEEEEELi256ENS_10bfloat16_tEfNS_4arch4Sm80ELb0ELb0ELb1ELb1ELb1ELb1ELb1ELb0EEENS1_21CollectiveEpilogueFwdINS6_IJS8_SA_S9_EEENS6_IJNS7_ILi1EEESI_SI_EEESC_SE_Li256ELb1ELb1ELb0ELb0EEENS1_19SingleTileSchedulerILb1ELb0ELb1ELi128EEEEEEEEEvNT_6ParamsE --------------------------
	.section	.nv.info._ZN7cutlass13device_kernelIN5flash19enable_sm80_to_sm89INS1_16FlashAttnFwdSm80INS1_25CollectiveMainloopFwdSm80ILi8ELi1ELb0EN4cute5tupleIJNS5_1CILi128EEENS7_ILi32EEENS7_ILi256EEEEEELi256ENS_10bfloat16_tEfNS_4arch4Sm80ELb0ELb0ELb1ELb1ELb1ELb1ELb1ELb0EEENS1_21CollectiveEpilogueFwdINS6_IJS8_SA_S9_EEENS6_IJNS7_ILi1EEESI_SI_EEESC_SE_Li256ELb1ELb1ELb0ELb0EEENS1_19SingleTileSchedulerILb1ELb0ELb1ELi128EEEEEEEEEvNT_6ParamsE,"",@"SHT_CUDA_INFO"
	.sectionflags	@""
	.align	4


	//----- nvinfo : EIATTR_CUDA_API_VERSION
	.align		4
        /*0000*/ 	.byte	0x04, 0x37
        /*0002*/ 	.short	(.L_144 - .L_143)
.L_143:
        /*0004*/ 	.word	0x00000082


	//----- nvinfo : EIATTR_KPARAM_INFO
	.align		4
.L_144:
        /*0008*/ 	.byte	0x04, 0x17
        /*000a*/ 	.short	(.L_146 - .L_145)
.L_145:
        /*000c*/ 	.word	0x00000000
        /*0010*/ 	.short	0x0000
        /*0012*/ 	.short	0x0000
        /*0014*/ 	.byte	0x00, 0xf0, 0x61, 0x10


	//----- nvinfo : EIATTR_SPARSE_MMA_MASK
	.align		4
.L_146:
        /*0018*/ 	.byte	0x03, 0x50
        /*001a*/ 	.short	0x0000


	//----- nvinfo : EIATTR_MAXREG_COUNT
	.align		4
        /*001c*/ 	.byte	0x03, 0x1b
        /*001e*/ 	.short	0x00ff


	//----- nvinfo : EIATTR_MERCURY_ISA_VERSION
	.align		4
        /*0020*/ 	.byte	0x03, 0x5f
        /*0022*/ 	.short	0x0101


	//----- nvinfo : EIATTR_EXIT_INSTR_OFFSETS
	.align		4
        /*0024*/ 	.byte	0x04, 0x1c
        /*0026*/ 	.short	(.L_148 - .L_147)


	//   ....[0]....
.L_147:
        /*0028*/ 	.word	0x00000010


	//----- nvinfo : EIATTR_MAX_THREADS
	.align		4
.L_148:
        /*002c*/ 	.byte	0x04, 0x05
        /*002e*/ 	.short	(.L_150 - .L_149)
.L_149:
        /*0030*/ 	.word	0x00000100
        /*0034*/ 	.word	0x00000001
        /*0038*/ 	.word	0x00000001


	//----- nvinfo : EIATTR_CBANK_PARAM_SIZE
	.align		4
.L_150:
        /*003c*/ 	.byte	0x03, 0x19
        /*003e*/ 	.short	0x0418


	//----- nvinfo : EIATTR_PARAM_CBANK
	.align		4
        /*0040*/ 	.byte	0x04, 0x0a
        /*0042*/ 	.short	(.L_152 - .L_151)
	.align		4
.L_151:
        /*0044*/ 	.word	index@(.nv.constant0._ZN7cutlass13device_kernelIN5flash19enable_sm80_to_sm89INS1_16FlashAttnFwdSm80INS1_25CollectiveMainloopFwdSm80ILi8ELi1ELb0EN4cute5tupleIJNS5_1CILi128EEENS7_ILi32EEENS7_ILi256EEEEEELi256ENS_10bfloat16_tEfNS_4arch4Sm80ELb0ELb0ELb1ELb1ELb1ELb1ELb1ELb0EEENS1_21CollectiveEpilogueFwdINS6_IJS8_SA_S9_EEENS6_IJNS7_ILi1EEESI_SI_EEESC_SE_Li256ELb1ELb1ELb0ELb0EEENS1_19SingleTileSchedulerILb1ELb0ELb1ELi128EEEEEEEEEvNT_6ParamsE)
        /*0048*/ 	.short	0x0210
        /*004a*/ 	.short	0x0418


	//----- nvinfo : EIATTR_SW_WAR
	.align		4
.L_152:
        /*004c*/ 	.byte	0x04, 0x36
        /*004e*/ 	.short	(.L_154 - .L_153)
.L_153:
        /*0050*/ 	.word	0x00000008
.L_154:


//--------------------- .nv.info._ZN7cutlass13device_kernelIN5flash19enable_sm80_to_sm89INS1_16FlashAttnFwdSm80INS1_25CollectiveMainloopFwdSm80ILi8ELi1ELb1EN4cute5tupleIJNS5_1CILi128EEENS7_ILi48EEENS7_ILi256EEEEEELi256ENS_10bfloat16_tEfNS_4arch4Sm80ELb0ELb1ELb1ELb0ELb1ELb0ELb1ELb0EEENS1_21CollectiveEpilogueFwdINS6_IJS8_SA_S9_EEENS6_IJNS7_ILi1EEESI_SI_EEESC_SE_Li256ELb0ELb1ELb0ELb0EEENS1_19SingleTileSchedulerILb0ELb0ELb1ELi128EEEEEEEEEvNT_6ParamsE --------------------------
	.section	.nv.info._ZN7cutlass13device_kernelIN5flash19enable_sm80_to_sm89INS1_16FlashAttnFwdSm80INS1_25CollectiveMainloopFwdSm80ILi8ELi1ELb1EN4cute5tupleIJNS5_1CILi128EEENS7_ILi48EEENS7_ILi256EEEEEELi256ENS_10bfloat16_tEfNS_4arch4Sm80ELb0ELb1ELb1ELb0ELb1ELb0ELb1ELb0EEENS1_21CollectiveEpilogueFwdINS6_IJS8_SA_S9_EEENS6_IJNS7_ILi1EEESI_SI_EEESC_SE_Li256ELb0ELb1ELb0ELb0EEENS1_19SingleTileSchedulerILb0ELb0ELb1ELi128EEEEEEEEEvNT_6ParamsE,"",@"SHT_CUDA_INFO"
	.sectionflags	@""
	.align	4


	//----- nvinfo : EIATTR_CUDA_API_VERSION
	.align		4
        /*0000*/ 	.byte	0x04, 0x37
        /*0002*/ 	.short	(.L_156 - .L_155)
.L_155:
        /*0004*/ 	.word	0x00000082


	//----- nvinfo : EIATTR_KPARAM_INFO
	.align		4
.L_156:
        /*0008*/ 	.byte	0x04, 0x17
        /*000a*/ 	.short	(.L_158 - .L_157)
.L_157:
        /*000c*/ 	.word	0x00000000
        /*0010*/ 	.short	0x0000
        /*0012*/ 	.short	0x0000
        /*0014*/ 	.byte	0x00, 0xf0, 0x61, 0x10


	//----- nvinfo : EIATTR_SPARSE_MMA_MASK
	.align		4
.L_158:
        /*0018*/ 	.byte	0x03, 0x50
        /*001a*/ 	.short	0x0000


	//----- nvinfo : EIATTR_MAXREG_COUNT
	.align		4
        /*001c*/ 	.byte	0x03, 0x1b
        /*001e*/ 	.short	0x00ff


	//----- nvinfo : EIATTR_MERCURY_ISA_VERSION
	.align		4
        /*0020*/ 	.byte	0x03, 0x5f
        /*0022*/ 	.short	0x0101


	//----- nvinfo : EIATTR_EXIT_INSTR_OFFSETS
	.align		4
        /*0024*/ 	.byte	0x04, 0x1c
        /*0026*/ 	.short	(.L_160 - .L_159)


	//   ....[0]....
.L_159:
        /*0028*/ 	.word	0x00000010


	//----- nvinfo : EIATTR_MAX_THREADS
	.align		4
.L_160:
        /*002c*/ 	.byte	0x04, 0x05
        /*002e*/ 	.short	(.L_162 - .L_161)
.L_161:
        /*0030*/ 	.word	0x00000100
        /*0034*/ 	.word	0x00000001
        /*0038*/ 	.word	0x00000001


	//----- nvinfo : EIATTR_CBANK_PARAM_SIZE
	.align		4
.L_162:
        /*003c*/ 	.byte	0x03, 0x19
        /*003e*/ 	.short	0x0418


	//----- nvinfo : EIATTR_PARAM_CBANK
	.align		4
        /*0040*/ 	.byte	0x04, 0x0a
        /*0042*/ 	.short	(.L_164 - .L_163)
	.align		4
.L_163:
        /*0044*/ 	.word	index@(.nv.constant0._ZN7cutlass13device_kernelIN5flash19enable_sm80_to_sm89INS1_16FlashAttnFwdSm80INS1_25CollectiveMainloopFwdSm80ILi8ELi1ELb1EN4cute5tupleIJNS5_1CILi128EEENS7_ILi48EEENS7_ILi256EEEEEELi256ENS_10bfloat16_tEfNS_4arch4Sm80ELb0ELb1ELb1ELb0ELb1ELb0ELb1ELb0EEENS1_21CollectiveEpilogueFwdINS6_IJS8_SA_S9_EEENS6_IJNS7_ILi1EEESI_SI_EEESC_SE_Li256ELb0ELb1ELb0ELb0EEENS1_19SingleTileSchedulerILb0ELb0ELb1ELi128EEEEEEEEEvNT_6ParamsE)
        /*0048*/ 	.short	0x0210
        /*004a*/ 	.short	0x0418


	//----- nvinfo : EIATTR_SW_WAR
	.align		4
.L_164:
        /*004c*/ 	.byte	0x04, 0x36
        /*004e*/ 	.short	(.L_166 - .L_165)
.L_165:
        /*0050*/ 	.word	0x00000008
.L_166:


//--------------------- .nv.info._ZN7cutlass13device_kernelIN5flash19enable_sm80_to_sm89INS1_16FlashAttnFwdSm80INS1_25CollectiveMainloopFwdSm80ILi8ELi1ELb1EN4cute5tupleIJNS5_1CILi128EEENS7_ILi48EEENS7_ILi256EEEEEELi256ENS_10bfloat16_tEfNS_4arch4Sm80ELb0ELb1ELb1ELb1ELb1ELb0ELb1ELb0EEENS1_21CollectiveEpilogueFwdINS6_IJS8_SA_S9_EEENS6_IJNS7_ILi1EEESI_SI_EEESC_SE_Li256ELb1ELb1ELb0ELb0EEENS1_19SingleTileSchedulerILb1ELb0ELb1ELi128EEEEEEEEEvNT_6ParamsE --------------------------
	.section	.nv.info._ZN7cutlass13device_kernelIN5flash19enable_sm80_to_sm89INS1_16FlashAttnFwdSm80INS1_25CollectiveMainloopFwdSm80ILi8ELi1ELb1EN4cute5tupleIJNS5_1CILi128EEENS7_ILi48EEENS7_ILi256EEEEEELi256ENS_10bfloat16_tEfNS_4arch4Sm80ELb0ELb1ELb1ELb1ELb1ELb0ELb1ELb0EEENS1_21CollectiveEpilogueFwdINS6_IJS8_SA_S9_EEENS6_IJNS7_ILi1EEESI_SI_EEESC_SE_Li256ELb1ELb1ELb0ELb0EEENS1_19SingleTileSchedulerILb1ELb0ELb1ELi128EEEEEEEEEvNT_6ParamsE,"",@"SHT_CUDA_INFO"
	.sectionflags	@""
	.align	4


	//----- nvinfo : EIATTR_CUDA_API_VERSION
	.align		4
        /*0000*/ 	.byte	0x04, 0x37
        /*0002*/ 	.short	(.L_168 - .L_167)
.L_167:
        /*0004*/ 	.word	0x00000082


	//----- nvinfo : EIATTR_KPARAM_INFO
	.align		4
.L_168:
        /*0008*/ 	.byte	0x04, 0x17
        /*000a*/ 	.short	(.L_170 - .L_169)
.L_169:
        /*000c*/ 	.word	0x00000000
        /*0010*/ 	.short	0x0000
        /*0012*/ 	.short	0x0000
        /*0014*/ 	.byte	0x00, 0xf0, 0x61, 0x10


	//----- nvinfo : EIATTR_SPARSE_MMA_MASK
	.align		4
.L_170:
        /*0018*/ 	.byte	0x03, 0x50
        /*001a*/ 	.short	0x0000


	//----- nvinfo : EIATTR_MAXREG_COUNT
	.align		4
        /*001c*/ 	.byte	0x03, 0x1b
        /*001e*/ 	.short	0x00ff


	//----- nvinfo : EIATTR_MERCURY_ISA_VERSION
	.align		4
        /*0020*/ 	.byte	0x03, 0x5f
        /*0022*/ 	.short	0x0101


	//----- nvinfo : EIATTR_EXIT_INSTR_OFFSETS
	.align		4
        /*0024*/ 	.byte	0x04, 0x1c
        /*0026*/ 	.short	(.L_172 - .L_171)


	//   ....[0]....
.L_171:
        /*0028*/ 	.word	0x00000010


	//----- nvinfo : EIATTR_MAX_THREADS
	.align		4
.L_172:
        /*002c*/ 	.byte	0x04, 0x05
        /*002e*/ 	.short	(.L_174 - .L_173)
.L_173:
        /*0030*/ 	.word	0x00000100
        /*0034*/ 	.word	0x00000001
        /*0038*/ 	.word	0x00000001


	//----- nvinfo : EIATTR_CBANK_PARAM_SIZE
	.align		4
.L_174:
        /*003c*/ 	.byte	0x03, 0x19
        /*003e*/ 	.short	0x0418


	//----- nvinfo : EIATTR_PARAM_CBANK
	.align		4
        /*0040*/ 	.byte	0x04, 0x0a
        /*0042*/ 	.short	(.L_176 - .L_175)
	.align		4
.L_175:
        /*0044*/ 	.word	index@(.nv.constant0._ZN7cutlass13device_kernelIN5flash19enable_sm80_to_sm89INS1_16FlashAttnFwdSm80INS1_25CollectiveMainloopFwdSm80ILi8ELi1ELb1EN4cute5tupleIJNS5_1CILi128EEENS7_ILi48EEENS7_ILi256EEEEEELi256ENS_10bfloat16_tEfNS_4arch4Sm80ELb0ELb1ELb1ELb1ELb1ELb0ELb1ELb0EEENS1_21CollectiveEpilogueFwdINS6_IJS8_SA_S9_EEENS6_IJNS7_ILi1EEESI_SI_EEESC_SE_Li256ELb1ELb1ELb0ELb0EEENS1_19SingleTileSchedulerILb1ELb0ELb1ELi128EEEEEEEEEvNT_6ParamsE)
        /*0048*/ 	.short	0x0210
        /*004a*/ 	.short	0x0418


	//----- nvinfo : EIATTR_SW_WAR
	.align		4
.L_176:
        /*004c*/ 	.byte	0x04, 0x36
        /*004e*/ 	.short	(.L_178 - .L_177)
.L_177:
        /*0050*/ 	.word	0x00000008
.L_178:


//--------------------- .nv.info._ZN7cutlass13device_kernelIN5flash19enable_sm80_to_sm89INS1_16FlashAttnFwdSm80INS1_25CollectiveMainloopFwdSm80ILi8ELi1ELb0EN4cute5tupleIJNS5_1CILi128EEENS7_ILi32EEENS7_ILi256EEEEEELi256ENS_10bfloat16_tEfNS_4arch4Sm80ELb0ELb1ELb1ELb1ELb1ELb1ELb1ELb0EEENS1_21CollectiveEpilogueFwdINS6_IJS8_SA_S9_EEENS6_IJNS7_ILi1EEESI_SI_EEESC_SE_Li256ELb1ELb1ELb0ELb0EEENS1_19SingleTileSchedulerILb1ELb0ELb1ELi128EEEEEEEEEvNT_6ParamsE --------------------------
	.section	.nv.info._ZN7cutlass13device_kernelIN5flash19enable_sm80_to_sm89INS1_16FlashAttnFwdSm80INS1_25CollectiveMainloopFwdSm80ILi8ELi1ELb0EN4cute5tupleIJNS5_1CILi128EEENS7_ILi32EEENS7_ILi256EEEEEELi256ENS_10bfloat16_tEfNS_4arch4Sm80ELb0ELb1ELb1ELb1ELb1ELb1ELb1ELb0EEENS1_21CollectiveEpilogueFwdINS6_IJS8_SA_S9_EEENS6_IJNS7_ILi1EEESI_SI_EEESC_SE_Li256ELb1ELb1ELb0ELb0EEENS1_19SingleTileSchedulerILb1ELb0ELb1ELi128EEEEEEEEEvNT_6ParamsE,"",@"SHT_CUDA_INFO"
	.sectionflags	@""
	.align	4


	//----- nvinfo : EIATTR_CUDA_API_VERSION
	.align		4
        /*0000*/ 	.byte	0x04, 0x37
        /*0002*/ 	.short	(.L_180 - .L_179)
.L_179:
        /*0004*/ 	.word	0x00000082


	//----- nvinfo : EIATTR_KPARAM_INFO
	.align		4
.L_180:
        /*0008*/ 	.byte	0x04, 0x17
        /*000a*/ 	.short	(.L_182 - .L_181)
.L_181:
        /*000c*/ 	.word	0x00000000
        /*0010*/ 	.short	0x0000
        /*0012*/ 	.short	0x0000
        /*0014*/ 	.byte	0x00, 0xf0, 0x61, 0x10


	//----- nvinfo : EIATTR_SPARSE_MMA_MASK
	.align		4
.L_182:
        /*0018*/ 	.byte	0x03, 0x50
        /*001a*/ 	.short	0x0000


	//----- nvinfo : EIATTR_MAXREG_COUNT
	.align		4
        /*001c*/ 	.byte	0x03, 0x1b
        /*001e*/ 	.short	0x00ff


	//----- nvinfo : EIATTR_MERCURY_ISA_VERSION
	.align		4
        /*0020*/ 	.byte	0x03, 0x5f
        /*0022*/ 	.short	0x0101


	//----- nvinfo : EIATTR_EXIT_INSTR_OFFSETS
	.align		4
        /*0024*/ 	.byte	0x04, 0x1c
        /*0026*/ 	.short	(.L_184 - .L_183)


	//   ....[0]....
.L_183:
        /*0028*/ 	.word	0x00000010


	//----- nvinfo : EIATTR_MAX_THREADS
	.align		4
.L_184:
        /*002c*/ 	.byte	0x04, 0x05
        /*002e*/ 	.short	(.L_186 - .L_185)
.L_185:
        /*0030*/ 	.word	0x00000100
        /*0034*/ 	.word	0x00000001
        /*0038*/ 	.word	0x00000001


	//----- nvinfo : EIATTR_CBANK_PARAM_SIZE
	.align		4
.L_186:
        /*003c*/ 	.byte	0x03, 0x19
        /*003e*/ 	.short	0x0418


	//----- nvinfo : EIATTR_PARAM_CBANK
	.align		4
        /*0040*/ 	.byte	0x04, 0x0a
        /*0042*/ 	.short	(.L_188 - .L_187)
	.align		4
.L_187:
        /*0044*/ 	.word	index@(.nv.constant0._ZN7cutlass13device_kernelIN5flash19enable_sm80_to_sm89INS1_16FlashAttnFwdSm80INS1_25CollectiveMainloopFwdSm80ILi8ELi1ELb0EN4cute5tupleIJNS5_1CILi128EEENS7_ILi32EEENS7_ILi256EEEEEELi256ENS_10bfloat16_tEfNS_4arch4Sm80ELb0ELb1ELb1ELb1ELb1ELb1ELb1ELb0EEENS1_21CollectiveEpilogueFwdINS6_IJS8_SA_S9_EEENS6_IJNS7_ILi1EEESI_SI_EEESC_SE_Li256ELb1ELb1ELb0ELb0EEENS1_19SingleTileSchedulerILb1ELb0ELb1ELi128EEEEEEEEEvNT_6ParamsE)
        /*0048*/ 	.short	0x0210
        /*004a*/ 	.short	0x0418


	//----- nvinfo : EIATTR_SW_WAR
	.align		4
.L_188:
        /*004c*/ 	.byte	0x04, 0x36
        /*004e*/ 	.short	(.L_190 - .L_189)
.L_189:
        /*0050*/ 	.word	0x00000008
.L_190:


//--------------------- .nv.info._ZN7cutlass13device_kernelIN5flash19enable_sm80_to_sm89INS1_16FlashAttnFwdSm80INS1_25CollectiveMainloopFwdSm80ILi8ELi1ELb1EN4cute5tupleIJNS5_1CILi128EEENS7_ILi64EEENS7_ILi256EEEEEELi256ENS_10bfloat16_tEfNS_4arch4Sm80ELb1ELb0ELb1ELb0ELb1ELb0ELb1ELb0EEENS1_21CollectiveEpilogueFwdINS6_IJS8_SA_S9_EEENS6_IJNS7_ILi1EEESI_SI_EEESC_SE_Li256ELb0ELb1ELb0ELb0EEENS1_30DynamicPersistentTileSchedulerILi256ELi256ELb0ELb1ELb0EEEEEEEEEvNT_6ParamsE --------------------------
	.section	.nv.info._ZN7cutlass13device_kernelIN5flash19enable_sm80_to_sm89INS1_16FlashAttnFwdSm80INS1_25CollectiveMainloopFwdSm80ILi8ELi1ELb1EN4cute5tupleIJNS5_1CILi128EEENS7_ILi64EEENS7_ILi256EEEEEELi256ENS_10bfloat16_tEfNS_4arch4Sm80ELb1ELb0ELb1ELb0ELb1ELb0ELb1ELb0EEENS1_21CollectiveEpilogueFwdINS6_IJS8_SA_S9_EEENS6_IJNS7_ILi1EEESI_SI_EEESC_SE_Li256ELb0ELb1ELb0ELb0EEENS1_30DynamicPersistentTileSchedulerILi256ELi256ELb0ELb1ELb0EEEEEEEEEvNT_6ParamsE,"",@"SHT_CUDA_INFO"
	.sectionflags	@""
	.align	4


	//----- nvinfo : EIATTR_CUDA_API_VERSION
	.align		4
        /*0000*/ 	.byte	0x04, 0x37
        /*0002*/ 	.short	(.L_192 - .L_191)
.L_191:
        /*0004*/ 	.word	0x00000082


	//----- nvinfo : EIATTR_KPARAM_INFO
	.align		4
.L_192:
        /*0008*/ 	.byte	0x04, 0x17
        /*000a*/ 	.short	(.L_194 - .L_193)
.L_193:
        /*000c*/ 	.word	0x00000000
        /*0010*/ 	.short	0x0000
        /*0012*/ 	.short	0x0000
        /*0014*/ 	.byte	0x00, 0xf0, 0xa1, 0x10


	//----- nvinfo : EIATTR_SPARSE_MMA_MASK
	.align		4
.L_194:
        /*0018*/ 	.byte	0x03, 0x50
        /*001a*/ 	.short	0x0000


	//----- nvinfo : EIATTR_MAXREG_COUNT
	.align		4
        /*001c*/ 	.byte	0x03, 0x1b
        /*001e*/ 	.short	0x00ff


	//----- nvinfo : EIATTR_MERCURY_ISA_VERSION
	.align		4
        /*0020*/ 	.byte	0x03, 0x5f
        /*0022*/ 	.short	0x0101


	//----- nvinfo : EIATTR_EXIT_INSTR_OFFSETS
	.align		4
        /*0024*/ 	.byte	0x04, 0x1c
        /*0026*/ 	.short	(.L_196 - .L_195)


	//   ....[0]....
.L_195:
        /*0028*/ 	.word	0x00000010


	//----- nvinfo : EIATTR_MAX_THREADS
	.align		4
.L_196:
        /*002c*/ 	.byte	0x04, 0x05
        /*002e*/ 	.short	(.L_198 - .L_197)
.L_197:
        /*0030*/ 	.word	0x00000100
        /*0034*/ 	.word	0x00000001
        /*0038*/ 	.word	0x00000001


	//----- nvinfo : EIATTR_CBANK_PARAM_SIZE
	.align		4
.L_198:
        /*003c*/ 	.byte	0x03, 0x19
        /*003e*/ 	.short	0x0428


	//----- nvinfo : EIATTR_PARAM_CBANK
	.align		4
        /*0040*/ 	.byte	0x04, 0x0a
        /*0042*/ 	.short	(.L_200 - .L_199)
	.align		4
.L_199:
        /*0044*/ 	.word	index@(.nv.constant0._ZN7cutlass13device_kernelIN5flash19enable_sm80_to_sm89INS1_16FlashAttnFwdSm80INS1_25CollectiveMainloopFwdSm80ILi8ELi1ELb1EN4cute5tupleIJNS5_1CILi128EEENS7_ILi64EEENS7_ILi256EEEEEELi256ENS_10bfloat16_tEfNS_4arch4Sm80ELb1ELb0ELb1ELb0ELb1ELb0ELb1ELb0EEENS1_21CollectiveEpilogueFwdINS6_IJS8_SA_S9_EEENS6_IJNS7_ILi1EEESI_SI_EEESC_SE_Li256ELb0ELb1ELb0ELb0EEENS1_30DynamicPersistentTileSchedulerILi256ELi256ELb0ELb1ELb0EEEEEEEEEvNT_6ParamsE)
        /*0048*/ 	.short	0x0210
        /*004a*/ 	.short	0x0428


	//----- nvinfo : EIATTR_SW_WAR
	.align		4
.L_200:
        /*004c*/ 	.byte	0x04, 0x36
        /*004e*/ 	.short	(.L_202 - .L_201)
.L_201:
        /*0050*/ 	.word	0x00000008
.L_202:


//--------------------- .nv.info._ZN7cutlass13device_kernelIN5flash19enable_sm80_to_sm89INS1_16FlashAttnFwdSm80INS1_25CollectiveMainloopFwdSm80ILi8ELi1ELb1EN4cute5tupleIJNS5_1CILi128EEENS7_ILi64EEENS7_ILi256EEEEEELi256ENS_10bfloat16_tEfNS_4arch4Sm80ELb1ELb0ELb1ELb1ELb1ELb0ELb1ELb0EEENS1_21CollectiveEpilogueFwdINS6_IJS8_SA_S9_EEENS6_IJNS7_ILi1EEESI_SI_EEESC_SE_Li256ELb1ELb1ELb0ELb0EEENS1_19SingleTileSchedulerILb1ELb0ELb1ELi128EEEEEEEEEvNT_6ParamsE --------------------------
	.section	.nv.info._ZN7cutlass13device_kernelIN5flash19enable_sm80_to_sm89INS1_16FlashAttnFwdSm80INS1_25CollectiveMainloopFwdSm80ILi8ELi1ELb1EN4cute5tupleIJNS5_1CILi128EEENS7_ILi64EEENS7_ILi256EEEEEELi256ENS_10bfloat16_tEfNS_4arch4Sm80ELb1ELb0ELb1ELb1ELb1ELb0ELb1ELb0EEENS1_21CollectiveEpilogueFwdINS6_IJS8_SA_S9_EEENS6_IJNS7_ILi1EEESI_SI_EEESC_SE_Li256ELb1ELb1ELb0ELb0EEENS1_19SingleTileSchedulerILb1ELb0ELb1ELi128EEEEEEEEEvNT_6ParamsE,"",@"SHT_CUDA_INFO"
	.sectionflags	@""
	.align	4


	//----- nvinfo : EIATTR_CUDA_API_VERSION
	.align		4
        /*0000*/ 	.byte	0x04, 0x37
        /*0002*/ 	.short	(.L_204 - .L_203)
.L_203:
        /*0004*/ 	.word	0x00000082


	//----- nvinfo : EIATTR_KPARAM_INFO
	.align		4
.L_204:
        /*0008*/ 	.byte	0x04, 0x17
        /*000a*/ 	.short	(.L_206 - .L_205)
.L_205:
        /*000c*/ 	.word	0x00000000
        /*0010*/ 	.short	0x0000
        /*0012*/ 	.short	0x0000
        /*0014*/ 	.byte	0x00, 0xf0, 0x61, 0x10


	//----- nvinfo : EIATTR_SPARSE_MMA_MASK
	.align		4
.L_206:
        /*0018*/ 	.byte	0x03, 0x50
        /*001a*/ 	.short	0x0000


	//----- nvinfo : EIATTR_MAXREG_COUNT
	.align		4
        /*001c*/ 	.byte	0x03, 0x1b
        /*001e*/ 	.short	0x00ff


	//----- nvinfo : EIATTR_MERCURY_ISA_VERSION
	.align		4
        /*0020*/ 	.byte	0x03, 0x5f
        /*0022*/ 	.short	0x0101


	//----- nvinfo : EIATTR_EXIT_INSTR_OFFSETS
	.align		4
        /*0024*/ 	.byte	0x04, 0x1c
        /*0026*/ 	.short	(.L_208 - .L_207)


	//   ....[0]....
.L_207:
        /*0028*/ 	.word	0x00000010


	//----- nvinfo : EIATTR_MAX_THREADS
	.align		4
.L_208:
        /*002c*/ 	.byte	0x04, 0x05
        /*002e*/ 	.short	(.L_210 - .L_209)
.L_209:
        /*0030*/ 	.word	0x00000100
        /*0034*/ 	.word	0x00000001
        /*0038*/ 	.word	0x00000001


	//----- nvinfo : EIATTR_CBANK_PARAM_SIZE
	.align		4
.L_210:
        /*003c*/ 	.byte	0x03, 0x19
        /*003e*/ 	.short	0x0418


	//----- nvinfo : EIATTR_PARAM_CBANK
	.align		4
        /*0040*/ 	.byte	0x04, 0x0a
        /*0042*/ 	.short	(.L_212 - .L_211)
	.align		4
.L_211:
        /*0044*/ 	.word	index@(.nv.constant0._ZN7cutlass13device_kernelIN5flash19enable_sm80_to_sm89INS1_16FlashAttnFwdSm80INS1_25CollectiveMainloopFwdSm80ILi8ELi1ELb1EN4cute5tupleIJNS5_1CILi128EEENS7_ILi64EEENS7_ILi256EEEEEELi256ENS_10bfloat16_tEfNS_4arch4Sm80ELb1ELb0ELb1ELb1ELb1ELb0ELb1ELb0EEENS1_21CollectiveEpilogueFwdINS6_IJS8_SA_S9_EEENS6_IJNS7_ILi1EEESI_SI_EEESC_SE_Li256ELb1ELb1ELb0ELb0EEENS1_19SingleTileSchedulerILb1ELb0ELb1ELi128EEEEEEEEEvNT_6ParamsE)
        /*0048*/ 	.short	0x0210
        /*004a*/ 	.short	0x0418


	//----- nvinfo : EIATTR_SW_WAR
	.align		4
.L_212:
        /*004c*/ 	.byte	0x04, 0x36
        /*004e*/ 	.short	(.L_214 - .L_213)
.L_213:
        /*0050*/ 	.word	0x00000008
.L_214:


//--------------------- .nv.info._ZN7cutlass13device_kernelIN5flash19enable_sm80_to_sm89INS1_16FlashAttnFwdSm80INS1_25CollectiveMainloopFwdSm80ILi8ELi1ELb0EN4cute5tupleIJNS5_1CILi128EEENS7_ILi32EEENS7_ILi256EEEEEELi256ENS_10bfloat16_tEfNS_4arch4Sm80ELb1ELb0ELb1ELb1ELb1ELb1ELb1ELb0EEENS1_21CollectiveEpilogueFwdINS6_IJS8_SA_S9_EEENS6_IJNS7_ILi1EEESI_SI_EEESC_SE_Li256ELb1ELb1ELb0ELb0EEENS1_19SingleTileSchedulerILb1ELb0ELb1ELi128EEEEEEEEEvNT_6ParamsE --------------------------
	.section	.nv.info._ZN7cutlass13device_kernelIN5flash19enable_sm80_to_sm89INS1_16FlashAttnFwdSm80INS1_25CollectiveMainloopFwdSm80ILi8ELi1ELb0EN4cute5tupleIJNS5_1CILi128EEENS7_ILi32EEENS7_ILi256EEEEEELi256ENS_10bfloat16_tEfNS_4arch4Sm80ELb1ELb0ELb1ELb1ELb1ELb1ELb1ELb0EEENS1_21CollectiveEpilogueFwdINS6_IJS8_SA_S9_EEENS6_IJNS7_ILi1EEESI_SI_EEESC_SE_Li256ELb1ELb1ELb0ELb0EEENS1_19SingleTileSchedulerILb1ELb0ELb1ELi128EEEEEEEEEvNT_6ParamsE,"",@"SHT_CUDA_INFO"
	.sectionflags	@""
	.align	4


	//----- nvinfo : EIATTR_CUDA_API_VERSION
	.align		4
        /*0000*/ 	.byte	0x04, 0x37
        /*0002*/ 	.short	(.L_216 - .L_215)
.L_215:
        /*0004*/ 	.word	0x00000082


	//----- nvinfo : EIATTR_KPARAM_INFO
	.align		4
.L_216:
        /*0008*/ 	.byte	0x04, 0x17
        /*000a*/ 	.short	(.L_218 - .L_217)
.L_217:
        /*000c*/ 	.word	0x00000000
        /*0010*/ 	.short	0x0000
        /*0012*/ 	.short	0x0000
        /*0014*/ 	.byte	0x00, 0xf0, 0x61, 0x10


	//----- nvinfo : EIATTR_SPARSE_MMA_MASK
	.align		4
.L_218:
        /*0018*/ 	.byte	0x03, 0x50
        /*001a*/ 	.short	0x0000


	//----- nvinfo : EIATTR_MAXREG_COUNT
	.align		4
        /*001c*/ 	.byte	0x03, 0x1b
        /*001e*/ 	.short	0x00ff


	//----- nvinfo : EIATTR_MERCURY_ISA_VERSION
	.align		4
        /*0020*/ 	.byte	0x03, 0x5f
        /*0022*/ 	.short	0x0101


	//----- nvinfo : EIATTR_EXIT_INSTR_OFFSETS
	.align		4
        /*0024*/ 	.byte	0x04, 0x1c
        /*0026*/ 	.short	(.L_220 - .L_219)


	//   ....[0]....
.L_219:
        /*0028*/ 	.word	0x00000010


	//----- nvinfo : EIATTR_MAX_THREADS
	.align		4
.L_220:
        /*002c*/ 	.byte	0x04, 0x05
        /*002e*/ 	.short	(.L_222 - .L_221)
.L_221:
        /*0030*/ 	.word	0x00000100
        /*0034*/ 	.word	0x00000001
        /*0038*/ 	.word	0x00000001


	//----- nvinfo : EIATTR_CBANK_PARAM_SIZE
	.align		4
.L_222:
        /*003c*/ 	.byte	0x03, 0x19
        /*003e*/ 	.short	0x0418


	//----- nvinfo : EIATTR_PARAM_CBANK
	.align		4
        /*0040*/ 	.byte	0x04, 0x0a
        /*0042*/ 	.short	(.L_224 - .L_223)
	.align		4
.L_223:
        /*0044*/ 	.word	index@(.nv.constant0._ZN7cutlass13device_kernelIN5flash19enable_sm80_to_sm89INS1_16FlashAttnFwdSm80INS1_25CollectiveMainloopFwdSm80ILi8ELi1ELb0EN4cute5tupleIJNS5_1CILi128EEENS7_ILi32EEENS7_ILi256EEEEEELi256ENS_10bfloat16_tEfNS_4arch4Sm80ELb1ELb0ELb1ELb1ELb1ELb1ELb1ELb0EEENS1_21CollectiveEpilogueFwdINS6_IJS8_SA_S9_EEENS6_IJNS7_ILi1EEESI_SI_EEESC_SE_Li256ELb1ELb1ELb0ELb0EEENS1_19SingleTileSchedulerILb1ELb0ELb1ELi128EEEEEEEEEvNT_6ParamsE)
        /*0048*/ 	.short	0x0210
        /*004a*/ 	.short	0x0418


	//----- nvinfo : EIATTR_SW_WAR
	.align		4
.L_224:
        /*004c*/ 	.byte	0x04, 0x36
        /*004e*/ 	.short	(.L_226 - .L_225)
.L_225:
        /*0050*/ 	.word	0x00000008
.L_226:


//--------------------- .nv.info._ZN7cutlass13device_kernelIN5flash19enable_sm80_to_sm89INS1_16FlashAttnFwdSm80INS1_25CollectiveMainloopFwdSm80ILi8ELi1ELb0EN4cute5tupleIJNS5_1CILi128EEENS7_ILi96EEENS7_ILi256EEEEEELi256ENS_10bfloat16_tEfNS_4arch4Sm80ELb0ELb0ELb1ELb0ELb1ELb0ELb1ELb0EEENS1_21CollectiveEpilogueFwdINS6_IJS8_SA_S9_EEENS6_IJNS7_ILi1EEESI_SI_EEESC_SE_Li256ELb0ELb1ELb0ELb0EEENS1_19SingleTileSchedulerILb0ELb0ELb1ELi128EEEEEEEEEvNT_6ParamsE --------------------------
	.section	.nv.info._ZN7cutlass13device_kernelIN5flash19enable_sm80_to_sm89INS1_16FlashAttnFwdSm80INS1_25CollectiveMainloopFwdSm80ILi8ELi1ELb0EN4cute5tupleIJNS5_1CILi128EEENS7_ILi96EEENS7_ILi256EEEEEELi256ENS_10bfloat16_tEfNS_4arch4Sm80ELb0ELb0ELb1ELb0ELb1ELb0ELb1ELb0EEENS1_21CollectiveEpilogueFwdINS6_IJS8_SA_S9_EEENS6_IJNS7_ILi1EEESI_SI_EEESC_SE_Li256ELb0ELb1ELb0ELb0EEENS1_19SingleTileSchedulerILb0ELb0ELb1ELi128EEEEEEEEEvNT_6ParamsE,"",@"SHT_CUDA_INFO"
	.sectionflags	@""
	.align	4


	//----- nvinfo : EIATTR_CUDA_API_VERSION
	.align		4
        /*0000*/ 	.byte	0x04, 0x37
        /*0002*/ 	.short	(.L_228 - .L_227)
.L_227:
        /*0004*/ 	.word	0x00000082


	//----- nvinfo : EIATTR_KPARAM_INFO
	.align		4
.L_228:
        /*0008*/ 	.byte	0x04, 0x17
        /*000a*/ 	.short	(.L_230 - .L_229)
.L_229:
        /*000c*/ 	.word	0x00000000
        /*0010*/ 	.short	0x0000
        /*0012*/ 	.short	0x0000
        /*0014*/ 	.byte	0x00, 0xf0, 0x61, 0x10


	//----- nvinfo : EIATTR_SPARSE_MMA_MASK
	.align		4
.L_230:
        /*0018*/ 	.byte	0x03, 0x50
        /*001a*/ 	.short	0x0000


	//----- nvinfo : EIATTR_MAXREG_COUNT
	.align		4
        /*001c*/ 	.byte	0x03, 0x1b
        /*001e*/ 	.short	0x00ff


	//----- nvinfo : EIATTR_MERCURY_ISA_VERSION
	.align		4
        /*0020*/ 	.byte	0x03, 0x5f
        /*0022*/ 	.short	0x0101


	//----- nvinfo : EIATTR_EXIT_INSTR_OFFSETS
	.align		4
        /*0024*/ 	.byte	0x04, 0x1c
        /*0026*/ 	.short	(.L_232 - .L_231)


	//   ....[0]....
.L_231:
        /*0028*/ 	.word	0x00000010


	//----- nvinfo : EIATTR_MAX_THREADS
	.align		4
.L_232:
        /*002c*/ 	.byte	0x04, 0x05
        /*002e*/ 	.short	(.L_234 - .L_233)
.L_233:
        /*0030*/ 	.word	0x00000100
        /*0034*/ 	.word	0x00000001
        /*0038*/ 	.word	0x00000001


	//----- nvinfo : EIATTR_CBANK_PARAM_SIZE
	.align		4
.L_234:
        /*003c*/ 	.byte	0x03, 0x19
        /*003e*/ 	.short	0x0418


	//----- nvinfo : EIATTR_PARAM_CBANK
	.align		4
        /*0040*/ 	.byte	0x04, 0x0a
        /*0042*/ 	.short	(.L_236 - .L_235)
	.align		4
.L_235:
        /*0044*/ 	.word	index@(.nv.constant0._ZN7cutlass13device_kernelIN5flash19enable_sm80_to_sm89INS1_16FlashAttnFwdSm80INS1_25CollectiveMainloopFwdSm80ILi8ELi1ELb0EN4cute5tupleIJNS5_1CILi128EEENS7_ILi96EEENS7_ILi256EEEEEELi256ENS_10bfloat16_tEfNS_4arch4Sm80ELb0ELb0ELb1ELb0ELb1ELb0ELb1ELb0EEENS1_21CollectiveEpilogueFwdINS6_IJS8_SA_S9_EEENS6_IJNS7_ILi1EEESI_SI_EEESC_SE_Li256ELb0ELb1ELb0ELb0EEENS1_19SingleTileSchedulerILb0ELb0ELb1ELi128EEEEEEEEEvNT_6ParamsE)
        /*0048*/ 	.short	0x0210
        /*004a*/ 	.short	0x0418


	//----- nvinfo : EIATTR_SW_WAR
	.align		4
.L_236:
        /*004c*/ 	.byte	0x04, 0x36
        /*004e*/ 	.short	(.L_238 - .L_237)
.L_237:
        /*0050*/ 	.word	0x00000008
.L_238:


//--------------------- .nv.info._ZN7cutlass13device_kernelIN5flash19enable_sm80_to_sm89INS1_16FlashAttnFwdSm80INS1_25CollectiveMainloopFwdSm80ILi8ELi1ELb0EN4cute5tupleIJNS5_1CILi128EEENS7_ILi96EEENS7_ILi256EEEEEELi256ENS_10bfloat16_tEfNS_4arch4Sm80ELb0ELb0ELb1ELb1ELb1ELb0ELb1ELb0EEENS1_21CollectiveEpilogueFwdINS6_IJS8_SA_S9_EEENS6_IJNS7_ILi1EEESI_SI_EEESC_SE_Li256ELb1ELb1ELb0ELb0EEENS1_19SingleTileSchedulerILb1ELb0ELb1ELi128EEEEEEEEEvNT_6ParamsE --------------------------
	.section	.nv.info._ZN7cutlass13device_kernelIN5flash19enable_sm80_to_sm89INS1_16FlashAttnFwdSm80INS1_25CollectiveMainloopFwdSm80ILi8ELi1ELb0EN4cute5tupleIJNS5_1CILi128EEENS7_ILi96EEENS7_ILi256EEEEEELi256ENS_10bfloat16_tEfNS_4arch4Sm80ELb0ELb0ELb1ELb1ELb1ELb0ELb1ELb0EEENS1_21CollectiveEpilogueFwdINS6_IJS8_SA_S9_EEENS6_IJNS7_ILi1EEESI_SI_EEESC_SE_Li256ELb1ELb1ELb0ELb0EEENS1_19SingleTileSchedulerILb1ELb0ELb1ELi128EEEEEEEEEvNT_6ParamsE,"",@"SHT_CUDA_INFO"
	.sectionflags	@""
	.align	4


	//----- nvinfo : EIATTR_CUDA_API_VERSION
	.align		4
        /*0000*/ 	.byte	0x04, 0x37
        /*0002*/ 	.short	(.L_240 - .L_239)
.L_239:
        /*0004*/ 	.word	0x00000082


	//----- nvinfo : EIATTR_KPARAM_INFO
	.align		4
.L_240:
        /*0008*/ 	.byte	0x04, 0x17
        /*000a*/ 	.short	(.L_242 - .L_241)
.L_241:
        /*000c*/ 	.word	0x00000000
        /*0010*/ 	.short	0x0000
        /*0012*/ 	.short	0x0000
        /*0014*/ 	.byte	0x00, 0xf0, 0x61, 0x10


	//----- nvinfo : EIATTR_SPARSE_MMA_MASK
	.align		4
.L_242:
        /*0018*/ 	.byte	0x03, 0x50
        /*001a*/ 	.short	0x0000


	//----- nvinfo : EIATTR_MAXREG_COUNT
	.align		4
        /*001c*/ 	.byte	0x03, 0x1b
        /*001e*/ 	.short	0x00ff


	//----- nvinfo : EIATTR_MERCURY_ISA_VERSION
	.align		4
        /*0020*/ 	.byte	0x03, 0x5f
        /*0022*/ 	.short	0x0101


	//----- nvinfo : EIATTR_EXIT_INSTR_OFFSETS
	.align		4
        /*0024*/ 	.byte	0x04, 0x1c
        /*0026*/ 	.short	(.L_244 - .L_243)


	//   ....[0]....
.L_243:
        /*0028*/ 	.word	0x00000010


	//----- nvinfo : EIATTR_MAX_THREADS
	.align		4
.L_244:
        /*002c*/ 	.byte	0x04, 0x05
        /*002e*/ 	.short	(.L_246 - .L_245)
.L_245:
        /*0030*/ 	.word	0x00000100
        /*0034*/ 	.word	0x00000001
        /*0038*/ 	.word	0x00000001


	//----- nvinfo : EIATTR_CBANK_PARAM_SIZE
	.align		4
.L_246:
        /*003c*/ 	.byte	0x03, 0x19
        /*003e*/ 	.short	0x0418


	//----- nvinfo : EIATTR_PARAM_CBANK
	.align		4
        /*0040*/ 	.byte	0x04, 0x0a
        /*0042*/ 	.short	(.L_248 - .L_247)
	.align		4
.L_247:
        /*0044*/ 	.word	index@(.nv.constant0._ZN7cutlass13device_kernelIN5flash19enable_sm80_to_sm89INS1_16FlashAttnFwdSm80INS1_25CollectiveMainloopFwdSm80ILi8ELi1ELb0EN4cute5tupleIJNS5_1CILi128EEENS7_ILi96EEENS7_ILi256EEEEEELi256ENS_10bfloat16_tEfNS_4arch4Sm80ELb0ELb0ELb1ELb1ELb1ELb0ELb1ELb0EEENS1_21CollectiveEpilogueFwdINS6_IJS8_SA_S9_EEENS6_IJNS7_ILi1EEESI_SI_EEESC_SE_Li256ELb1ELb1ELb0ELb0EEENS1_19SingleTileSchedulerILb1ELb0ELb1ELi128EEEEEEEEEvNT_6ParamsE)
        /*0048*/ 	.short	0x0210
        /*004a*/ 	.short	0x0418


	//----- nvinfo : EIATTR_SW_WAR
	.align		4
.L_248:
        /*004c*/ 	.byte	0x04, 0x36
        /*004e*/ 	.short	(.L_250 - .L_249)
.L_249:
        /*0050*/ 	.word	0x00000008
.L_250:


//--------------------- .nv.info._ZN7cutlass13device_kernelIN5flash19enable_sm80_to_sm89INS1_16FlashAttnFwdSm80INS1_25CollectiveMainloopFwdSm80ILi8ELi1ELb0EN4cute5tupleIJNS5_1CILi128EEENS7_ILi48EEENS7_ILi256EEEEEELi256ENS_10bfloat16_tEfNS_4arch4Sm80ELb0ELb0ELb1ELb1ELb1ELb1ELb1ELb0EEENS1_21CollectiveEpilogueFwdINS6_IJS8_SA_S9_EEENS6_IJNS7_ILi1EEESI_SI_EEESC_SE_Li256ELb1ELb1ELb0ELb0EEENS1_19SingleTileSchedulerILb1ELb0ELb1ELi128EEEEEEEEEvNT_6ParamsE --------------------------
	.section	.nv.info._ZN7cutlass13device_kernelIN5flash19enable_sm80_to_sm89INS1_16FlashAttnFwdSm80INS1_25CollectiveMainloopFwdSm80ILi8ELi1ELb0EN4cute5tupleIJNS5_1CILi128EEENS7_ILi48EEENS7_ILi256EEEEEELi256ENS_10bfloat16_tEfNS_4arch4Sm80ELb0ELb0ELb1ELb1ELb1ELb1ELb1ELb0EEENS1_21CollectiveEpilogueFwdINS6_IJS8_SA_S9_EEENS6_IJNS7_ILi1EEESI_SI_EEESC_SE_Li256ELb1ELb1ELb0ELb0EEENS1_19SingleTileSchedulerILb1ELb0ELb1ELi128EEEEEEEEEvNT_6ParamsE,"",@"SHT_CUDA_INFO"
	.sectionflags	@""
	.align	4


	//----- nvinfo : EIATTR_CUDA_API_VERSION
	.align		4
        /*0000*/ 	.byte	0x04, 0x37
        /*0002*/ 	.short	(.L_252 - .L_251)
.L_251:
        /*0004*/ 	.word	0x00000082


	//----- nvinfo : EIATTR_KPARAM_INFO
	.align		4
.L_252:
        /*0008*/ 	.byte	0x04, 0x17
        /*000a*/ 	.short	(.L_254 - .L_253)
.L_253:
        /*000c*/ 	.word	0x00000000
        /*0010*/ 	.short	0x0000
        /*0012*/ 	.short	0x0000
        /*0014*/ 	.byte	0x00, 0xf0, 0x61, 0x10


	//----- nvinfo : EIATTR_SPARSE_MMA_MASK
	.align		4
.L_254:
        /*0018*/ 	.byte	0x03, 0x50
        /*001a*/ 	.short	0x0000


	//----- nvinfo : EIATTR_MAXREG_COUNT
	.align		4
        /*001c*/ 	.byte	0x03, 0x1b
        /*001e*/ 	.short	0x00ff


	//----- nvinfo : EIATTR_MERCURY_ISA_VERSION
	.align		4
        /*0020*/ 	.byte	0x03, 0x5f
        /*0022*/ 	.short	0x0101


	//----- nvinfo : EIATTR_EXIT_INSTR_OFFSETS
	.align		4
        /*0024*/ 	.byte	0x04, 0x1c
        /*0026*/ 	.short	(.L_256 - .L_255)


	//   ....[0]....
.L_255:
        /*0028*/ 	.word	0x00000010


	//----- nvinfo : EIATTR_MAX_THREADS
	.align		4
.L_256:
        /*002c*/ 	.byte	0x04, 0x05
        /*002e*/ 	.short	(.L_258 - .L_257)
.L_257:
        /*0030*/ 	.word	0x00000100
        /*0034*/ 	.word	0x00000001
        /*0038*/ 	.word	0x00000001


	//----- nvinfo : EIATTR_CBANK_PARAM_SIZE
	.align		4
.L_258:
        /*003c*/ 	.byte	0x03, 0x19
        /*003e*/ 	.short	0x0418


	//----- nvinfo : EIATTR_PARAM_CBANK
	.align		4
        /*0040*/ 	.byte	0x04, 0x0a
        /*0042*/ 	.short	(.L_260 - .L_259)
	.align		4
.L_259:
        /*0044*/ 	.word	index@(.nv.constant0._ZN7cutlass13device_kernelIN5flash19enable_sm80_to_sm89INS1_16FlashAttnFwdSm80INS1_25CollectiveMainloopFwdSm80ILi8ELi1ELb0EN4cute5tupleIJNS5_1CILi128EEENS7_ILi48EEENS7_ILi256EEEEEELi256ENS_10bfloat16_tEfNS_4arch4Sm80ELb0ELb0ELb1ELb1ELb1ELb1ELb1ELb0EEENS1_21CollectiveEpilogueFwdINS6_IJS8_SA_S9_EEENS6_IJNS7_ILi1EEESI_SI_EEESC_SE_Li256ELb1ELb1ELb0ELb0EEENS1_19SingleTileSchedulerILb1ELb0ELb1ELi128EEEEEEEEEvNT_6ParamsE)
        /*0048*/ 	.short	0x0210
        /*004a*/ 	.short	0x0418


	//----- nvinfo : EIATTR_SW_WAR
	.align		4
.L_260:
        /*004c*/ 	.byte	0x04, 0x36
        /*004e*/ 	.short	(.L_262 - .L_261)
.L_261:
        /*0050*/ 	.word	0x00000008
.L_262:


//--------------------- .nv.info._ZN7cutlass13device_kernelIN5flash19enable_sm80_to_sm89INS1_16FlashAttnFwdSm80INS1_25CollectiveMainloopFwdSm80ILi8ELi1ELb0EN4cute5tupleIJNS5_1CILi128EEENS7_ILi64EEENS7_ILi256EEEEEELi256ENS_10bfloat16_tEfNS_4arch4Sm80ELb0ELb1ELb1ELb0ELb1ELb0ELb1ELb0EEENS1_21CollectiveEpilogueFwdINS6_IJS8_SA_S9_EEENS6_IJNS7_ILi1EEESI_SI_EEESC_SE_Li256ELb0ELb1ELb0ELb0EEENS1_19SingleTileSchedulerILb0ELb0ELb1ELi128EEEEEEEEEvNT_6ParamsE --------------------------
	.section	.nv.info._ZN7cutlass13device_kernelIN5flash19enable_sm80_to_sm89INS1_16FlashAttnFwdSm80INS1_25CollectiveMainloopFwdSm80ILi8ELi1ELb0EN4cute5tupleIJNS5_1CILi128EEENS7_ILi64EEENS7_ILi256EEEEEELi256ENS_10bfloat16_tEfNS_4arch4Sm80ELb0ELb1ELb1ELb0ELb1ELb0ELb1ELb0EEENS1_21CollectiveEpilogueFwdINS6_IJS8_SA_S9_EEENS6_IJNS7_ILi1EEESI_SI_EEESC_SE_Li256ELb0ELb1ELb0ELb0EEENS1_19SingleTileSchedulerILb0ELb0ELb1ELi128EEEEEEEEEvNT_6ParamsE,"",@"SHT_CUDA_INFO"
	.sectionflags	@""
	.align	4


	//----- nvinfo : EIATTR_CUDA_API_VERSION
	.align		4
        /*0000*/ 	.byte	0x04, 0x37
        /*0002*/ 	.short	(.L_264 - .L_263)
.L_263:
        /*0004*/ 	.word	0x00000082


	//----- nvinfo : EIATTR_KPARAM_INFO
	.align		4
.L_264:
        /*0008*/ 	.byte	0x04, 0x17
        /*000a*/ 	.short	(.L_266 - .L_265)
.L_265:
        /*000c*/ 	.word	0x00000000
        /*0010*/ 	.short	0x0000
        /*0012*/ 	.short	0x0000
        /*0014*/ 	.byte	0x00, 0xf0, 0x61, 0x10


	//----- nvinfo : EIATTR_SPARSE_MMA_MASK
	.align		4
.L_266:
        /*0018*/ 	.byte	0x03, 0x50
        /*001a*/ 	.short	0x0000


	//----- nvinfo : EIATTR_MAXREG_COUNT
	.align		4
        /*001c*/ 	.byte	0x03, 0x1b
        /*001e*/ 	.short	0x00ff


	//----- nvinfo : EIATTR_MERCURY_ISA_VERSION
	.align		4
        /*0020*/ 	.byte	0x03, 0x5f
        /*0022*/ 	.short	0x0101


	//----- nvinfo : EIATTR_EXIT_INSTR_OFFSETS
	.align		4
        /*0024*/ 	.byte	0x04, 0x1c
        /*0026*/ 	.short	(.L_268 - .L_267)


	//   ....[0]....
.L_267:
        /*0028*/ 	.word	0x00000010


	//----- nvinfo : EIATTR_MAX_THREADS
	.align		4
.L_268:
        /*002c*/ 	.byte	0x04, 0x05
        /*002e*/ 	.short	(.L_270 - .L_269)
.L_269:
        /*0030*/ 	.word	0x00000100
        /*0034*/ 	.word	0x00000001
        /*0038*/ 	.word	0x00000001


	//----- nvinfo : EIATTR_CBANK_PARAM_SIZE
	.align		4
.L_270:
        /*003c*/ 	.byte	0x03, 0x19
        /*003e*/ 	.short	0x0418


	//----- nvinfo : EIATTR_PARAM_CBANK
	.align		4
        /*0040*/ 	.byte	0x04, 0x0a
        /*0042*/ 	.short	(.L_272 - .L_271)
	.align		4
.L_271:
        /*0044*/ 	.word	index@(.nv.constant0._ZN7cutlass13device_kernelIN5flash19enable_sm80_to_sm89INS1_16FlashAttnFwdSm80INS1_25CollectiveMainloopFwdSm80ILi8ELi1ELb0EN4cute5tupleIJNS5_1CILi128EEENS7_ILi64EEENS7_ILi256EEEEEELi256ENS_10bfloat16_tEfNS_4arch4Sm80ELb0ELb1ELb1ELb0ELb1ELb0ELb1ELb0EEENS1_21CollectiveEpilogueFwdINS6_IJS8_SA_S9_EEENS6_IJNS7_ILi1EEESI_SI_EEESC_SE_Li256ELb0ELb1ELb0ELb0EEENS1_19SingleTileSchedulerILb0ELb0ELb1ELi128EEEEEEEEEvNT_6ParamsE)
        /*0048*/ 	.short	0x0210
        /*004a*/ 	.short	0x0418


	//----- nvinfo : EIATTR_SW_WAR
	.align		4
.L_272:
        /*004c*/ 	.byte	0x04, 0x36
        /*004e*/ 	.short	(.L_274 - .L_273)
.L_273:
        /*0050*/ 	.word	0x00000008
.L_274:


//--------------------- .nv.info._ZN7cutlass13device_kernelIN5flash19enable_sm80_to_sm89INS1_16FlashAttnFwdSm80INS1_25CollectiveMainloopFwdSm80ILi8ELi1ELb0EN4cute5tupleIJNS5_1CILi128EEENS7_ILi64EEENS7_ILi256EEEEEELi256ENS_10bfloat16_tEfNS_4arch4Sm80ELb0ELb1ELb1ELb1ELb1ELb0ELb1ELb0EEENS1_21CollectiveEpilogueFwdINS6_IJS8_SA_S9_EEENS6_IJNS7_ILi1EEESI_SI_EEESC_SE_Li256ELb1ELb1ELb0ELb0EEENS1_19SingleTileSchedulerILb1ELb0ELb1ELi128EEEEEEEEEvNT_6ParamsE --------------------------
	.section	.nv.info._ZN7cutlass13device_kernelIN5flash19enable_sm80_to_sm89INS1_16FlashAttnFwdSm80INS1_25CollectiveMainloopFwdSm80ILi8ELi1ELb0EN4cute5tupleIJNS5_1CILi128EEENS7_ILi64EEENS7_ILi256EEEEEELi256ENS_10bfloat16_tEfNS_4arch4Sm80ELb0ELb1ELb1ELb1ELb1ELb0ELb1ELb0EEENS1_21CollectiveEpilogueFwdINS6_IJS8_SA_S9_EEENS6_IJNS7_ILi1EEESI_SI_EEESC_SE_Li256ELb1ELb1ELb0ELb0EEENS1_19SingleTileSchedulerILb1ELb0ELb1ELi128EEEEEEEEEvNT_6ParamsE,"",@"SHT_CUDA_INFO"
	.sectionflags	@""
	.align	4


	//----- nvinfo : EIATTR_CUDA_API_VERSION
	.align		4
        /*0000*/ 	.byte	0x04, 0x37
        /*0002*/ 	.short	(.L_276 - .L_275)
.L_275:
        /*0004*/ 	.word	0x00000082


	//----- nvinfo : EIATTR_KPARAM_INFO
	.align		4
.L_276:
        /*0008*/ 	.byte	0x04, 0x17
        /*000a*/ 	.short	(.L_278 - .L_277)
.L_277:
        /*000c*/ 	.word	0x00000000
        /*0010*/ 	.short	0x0000
        /*0012*/ 	.short	0x0000
        /*0014*/ 	.byte	0x00, 0xf0, 0x61, 0x10


	//----- nvinfo : EIATTR_SPARSE_MMA_MASK
	.align		4
.L_278:
        /*0018*/ 	.byte	0x03, 0x50
        /*001a*/ 	.short	0x0000


	//----- nvinfo : EIATTR_MAXREG_COUNT
	.align		4
        /*001c*/ 	.byte	0x03, 0x1b
        /*001e*/ 	.short	0x00ff


	//----- nvinfo : EIATTR_MERCURY_ISA_VERSION
	.align		4
        /*0020*/ 	.byte	0x03, 0x5f
        /*0022*/ 	.short	0x0101


	//----- nvinfo : EIATTR_EXIT_INSTR_OFFSETS
	.align		4
        /*0024*/ 	.byte	0x04, 0x1c
        /*0026*/ 	.short	(.L_280 - .L_279)


	//   ....[0]....
.L_279:
        /*0028*/ 	.word	0x00000010


	//----- nvinfo : EIATTR_MAX_THREADS
	.align		4
.L_280:
        /*002c*/ 	.byte	0x04, 0x05
        /*002e*/ 	.short	(.L_282 - .L_281)
.L_281:
        /*0030*/ 	.word	0x00000100
        /*0034*/ 	.word	0x00000001
        /*0038*/ 	.word	0x00000001


	//----- nvinfo : EIATTR_CBANK_PARAM_SIZE
	.align		4
.L_282:
        /*003c*/ 	.byte	0x03, 0x19
        /*003e*/ 	.short	0x0418


	//----- nvinfo : EIATTR_PARAM_CBANK
	.align		4
        /*0040*/ 	.byte	0x04, 0x0a
        /*0042*/ 	.short	(.L_284 - .L_283)
	.align		4
.L_283:
        /*0044*/ 	.word	index@(.nv.constant0._ZN7cutlass13device_kernelIN5flash19enable_sm80_to_sm89INS1_16FlashAttnFwdSm80INS1_25CollectiveMainloopFwdSm80ILi8ELi1ELb0EN4cute5tupleIJNS5_1CILi128EEENS7_ILi64EEENS7_ILi256EEEEEELi256ENS_10bfloat16_tEfNS_4arch4Sm80ELb0ELb1ELb1ELb1ELb1ELb0ELb1ELb0EEENS1_21CollectiveEpilogueFwdINS6_IJS8_SA_S9_EEENS6_IJNS7_ILi1EEESI_SI_EEESC_SE_Li256ELb1ELb1ELb0ELb0EEENS1_19SingleTileSchedulerILb1ELb0ELb1ELi128EEEEEEEEEvNT_6ParamsE)
        /*0048*/ 	.short	0x0210
        /*004a*/ 	.short	0x0418


	//----- nvinfo : EIATTR_SW_WAR
	.align		4
.L_284:
        /*004c*/ 	.byte	0x04, 0x36
        /*004e*/ 	.short	(.L_286 - .L_285)
.L_285:
        /*0050*/ 	.word	0x00000008
.L_286:


//--------------------- .nv.info._ZN7cutlass13device_kernelIN5flash19enable_sm80_to_sm89INS1_16FlashAttnFwdSm80INS1_25CollectiveMainloopFwdSm80ILi8ELi1ELb0EN4cute5tupleIJNS5_1CILi128EEENS7_ILi48EEENS7_ILi256EEEEEELi256ENS_10bfloat16_tEfNS_4arch4Sm80ELb0ELb1ELb1ELb1ELb1ELb1ELb1ELb0EEENS1_21CollectiveEpilogueFwdINS6_IJS8_SA_S9_EEENS6_IJNS7_ILi1EEESI_SI_EEESC_SE_Li256ELb1ELb1ELb0ELb0EEENS1_19SingleTileSchedulerILb1ELb0ELb1ELi128EEEEEEEEEvNT_6ParamsE --------------------------
	.section	.nv.info._ZN7cutlass13device_kernelIN5flash19enable_sm80_to_sm89INS1_16FlashAttnFwdSm80INS1_25CollectiveMainloopFwdSm80ILi8ELi1ELb0EN4cute5tupleIJNS5_1CILi128EEENS7_ILi48EEENS7_ILi256EEEEEELi256ENS_10bfloat16_tEfNS_4arch4Sm80ELb0ELb1ELb1ELb1ELb1ELb1ELb1ELb0EEENS1_21CollectiveEpilogueFwdINS6_IJS8_SA_S9_EEENS6_IJNS7_ILi1EEESI_SI_EEESC_SE_Li256ELb1ELb1ELb0ELb0EEENS1_19SingleTileSchedulerILb1ELb0ELb1ELi128EEEEEEEEEvNT_6ParamsE,"",@"SHT_CUDA_INFO"
	.sectionflags	@""
	.align	4


	//----- nvinfo : EIATTR_CUDA_API_VERSION
	.align		4
        /*0000*/ 	.byte	0x04, 0x37
        /*0002*/ 	.short	(.L_288 - .L_287)
.L_287:
        /*0004*/ 	.word	0x00000082


	//----- nvinfo : EIATTR_KPARAM_INFO
	.align		4
.L_288:
        /*0008*/ 	.byte	0x04, 0x17
        /*000a*/ 	.short	(.L_290 - .L_289)
.L_289:
        /*000c*/ 	.word	0x00000000
        /*0010*/ 	.short	0x0000
        /*0012*/ 	.short	0x0000
        /*0014*/ 	.byte	0x00, 0xf0, 0x61, 0x10


	//----- nvinfo : EIATTR_SPARSE_MMA_MASK
	.align		4
.L_290:
        /*0018*/ 	.byte	0x03, 0x50
        /*001a*/ 	.short	0x0000


	//----- nvinfo : EIATTR_MAXREG_COUNT
	.align		4
        /*001c*/ 	.byte	0x03, 0x1b
        /*001e*/ 	.short	0x00ff


	//----- nvinfo : EIATTR_MERCURY_ISA_VERSION
	.align		4
        /*0020*/ 	.byte	0x03, 0x5f
        /*0022*/ 	.short	0x0101


	//----- nvinfo : EIATTR_EXIT_INSTR_OFFSETS
	.align		4
        /*0024*/ 	.byte	0x04, 0x1c
        /*0026*/ 	.short	(.L_292 - .L_291)


	//   ....[0]....
.L_291:
        /*0028*/ 	.word	0x00000010


	//----- nvinfo : EIATTR_MAX_THREADS
	.align		4
.L_292:
        /*002c*/ 	.byte	0x04, 0x05
        /*002e*/ 	.short	(.L_294 - .L_293)
.L_293:
        /*0030*/ 	.word	0x00000100
        /*0034*/ 	.word	0x00000001
        /*0038*/ 	.word	0x00000001


	//----- nvinfo : EIATTR_CBANK_PARAM_SIZE
	.align		4
.L_294:
        /*003c*/ 	.byte	0x03, 0x19
        /*003e*/ 	.short	0x0418


	//----- nvinfo : EIATTR_PARAM_CBANK
	.align		4
        /*0040*/ 	.byte	0x04, 0x0a
        /*0042*/ 	.short	(.L_296 - .L_295)
	.align		4
.L_295:
        /*0044*/ 	.word	index@(.nv.constant0._ZN7cutlass13device_kernelIN5flash19enable_sm80_to_sm89INS1_16FlashAttnFwdSm80INS1_25CollectiveMainloopFwdSm80ILi8ELi1ELb0EN4cute5tupleIJNS5_1CILi128EEENS7_ILi48EEENS7_ILi256EEEEEELi256ENS_10bfloat16_tEfNS_4arch4Sm80ELb0ELb1ELb1ELb1ELb1ELb1ELb1ELb0EEENS1_21CollectiveEpilogueFwdINS6_IJS8_SA_S9_EEENS6_IJNS7_ILi1EEESI_SI_EEESC_SE_Li256ELb1ELb1ELb0ELb0EEENS1_19SingleTileSchedulerILb1ELb0ELb1ELi128EEEEEEEEEvNT_6ParamsE)
        /*0048*/ 	.short	0x0210
        /*004a*/ 	.short	0x0418


	//----- nvinfo : EIATTR_SW_WAR
	.align		4
.L_296:
        /*004c*/ 	.byte	0x04, 0x36
        /*004e*/ 	.short	(.L_298 - .L_297)
.L_297:
        /*0050*/ 	.word	0x00000008
.L_298:


//--------------------- .nv.info._ZN7cutlass13device_kernelIN5flash19enable_sm80_to_sm89INS1_16FlashAttnFwdSm80INS1_25CollectiveMainloopFwdSm80ILi8ELi1ELb0EN4cute5tupleIJNS5_1CILi128EEENS7_ILi96EEENS7_ILi256EEEEEELi256ENS_10bfloat16_tEfNS_4arch4Sm80ELb1ELb0ELb1ELb0ELb1ELb0ELb1ELb0EEENS1_21CollectiveEpilogueFwdINS6_IJS8_SA_S9_EEENS6_IJNS7_ILi1EEESI_SI_EEESC_SE_Li256ELb0ELb1ELb0ELb0EEENS1_30DynamicPersistentTileSchedulerILi256ELi256ELb0ELb1ELb0EEEEEEEEEvNT_6ParamsE --------------------------
	.section	.nv.info._ZN7cutlass13device_kernelIN5flash19enable_sm80_to_sm89INS1_16FlashAttnFwdSm80INS1_25CollectiveMainloopFwdSm80ILi8ELi1ELb0EN4cute5tupleIJNS5_1CILi128EEENS7_ILi96EEENS7_ILi256EEEEEELi256ENS_10bfloat16_tEfNS_4arch4Sm80ELb1ELb0ELb1ELb0ELb1ELb0ELb1ELb0EEENS1_21CollectiveEpilogueFwdINS6_IJS8_SA_S9_EEENS6_IJNS7_ILi1EEESI_SI_EEESC_SE_Li256ELb0ELb1ELb0ELb0EEENS1_30DynamicPersistentTileSchedulerILi256ELi256ELb0ELb1ELb0EEEEEEEEEvNT_6ParamsE,"",@"SHT_CUDA_INFO"
	.sectionflags	@""
	.align	4


	//----- nvinfo : EIATTR_CUDA_API_VERSION
	.align		4
        /*0000*/ 	.byte	0x04, 0x37
        /*0002*/ 	.short	(.L_300 - .L_299)
.L_299:
        /*0004*/ 	.word	0x00000082


	//----- nvinfo : EIATTR_KPARAM_INFO
	.align		4
.L_300:
        /*0008*/ 	.byte	0x04, 0x17
        /*000a*/ 	.short	(.L_302 - .L_301)
.L_301:
        /*000c*/ 	.word	0x00000000
        /*0010*/ 	.short	0x0000
        /*0012*/ 	.short	0x0000
        /*0014*/ 	.byte	0x00, 0xf0, 0xa1, 0x10


	//----- nvinfo : EIATTR_SPARSE_MMA_MASK
	.align		4
.L_302:
        /*0018*/ 	.byte	0x03, 0x50
        /*001a*/ 	.short	0x0000


	//----- nvinfo : EIATTR_MAXREG_COUNT
	.align		4
        /*001c*/ 	.byte	0x03, 0x1b
        /*001e*/ 	.short	0x00ff


	//----- nvinfo : EIATTR_MERCURY_ISA_VERSION
	.align		4
        /*0020*/ 	.byte	0x03, 0x5f
        /*0022*/ 	.short	0x0101


	//----- nvinfo : EIATTR_EXIT_INSTR_OFFSETS
	.align		4
        /*0024*/ 	.byte	0x04, 0x1c
        /*0026*/ 	.short	(.L_304 - .L_303)


	//   ....[0]....
.L_303:
        /*0028*/ 	.word	0x00000010


	//----- nvinfo : EIATTR_MAX_THREADS
	.align		4
.L_304:
        /*002c*/ 	.byte	0x04, 0x05
        /*002e*/ 	.short	(.L_306 - .L_305)
.L_305:
        /*0030*/ 	.word	0x00000100
        /*0034*/ 	.word	0x00000001
        /*0038*/ 	.word	0x00000001


	//----- nvinfo : EIATTR_CBANK_PARAM_SIZE
	.align		4
.L_306:
        /*003c*/ 	.byte	0x03, 0x19
        /*003e*/ 	.short	0x0428


	//----- nvinfo : EIATTR_PARAM_CBANK
	.align		4
        /*0040*/ 	.byte	0x04, 0x0a
        /*0042*/ 	.short	(.L_308 - .L_307)
	.align		4
.L_307:
        /*0044*/ 	.word	index@(.nv.constant0._ZN7cutlass13device_kernelIN5flash19enable_sm80_to_sm89INS1_16FlashAttnFwdSm80INS1_25CollectiveMainloopFwdSm80ILi8ELi1ELb0EN4cute5tupleIJNS5_1CILi128EEENS7_ILi96EEENS7_ILi256EEEEEELi256ENS_10bfloat16_tEfNS_4arch4Sm80ELb1ELb0ELb1ELb0ELb1ELb0ELb1ELb0EEENS1_21CollectiveEpilogueFwdINS6_IJS8_SA_S9_EEENS6_IJNS7_ILi1EEESI_SI_EEESC_SE_Li256ELb0ELb1ELb0ELb0EEENS1_30DynamicPersistentTileSchedulerILi256ELi256ELb0ELb1ELb0EEEEEEEEEvNT_6ParamsE)
        /*0048*/ 	.short	0x0210
        /*004a*/ 	.short	0x0428


	//----- nvinfo : EIATTR_SW_WAR
	.align		4
.L_308:
        /*004c*/ 	.byte	0x04, 0x36
        /*004e*/ 	.short	(.L_310 - .L_309)
.L_309:
        /*0050*/ 	.word	0x00000008
.L_310:


//--------------------- .nv.info._ZN7cutlass13device_kernelIN5flash19enable_sm80_to_sm89INS1_16FlashAttnFwdSm80INS1_25CollectiveMainloopFwdSm80ILi8ELi1ELb0EN4cute5tupleIJNS5_1CILi128EEENS7_ILi96EEENS7_ILi256EEEEEELi256ENS_10bfloat16_tEfNS_4arch4Sm80ELb1ELb0ELb1ELb1ELb1ELb0ELb1ELb0EEENS1_21CollectiveEpilogueFwdINS6_IJS8_SA_S9_EEENS6_IJNS7_ILi1EEESI_SI_EEESC_SE_Li256ELb1ELb1ELb0ELb0EEENS1_19SingleTileSchedulerILb1ELb0ELb1ELi128EEEEEEEEEvNT_6ParamsE --------------------------
	.section	.nv.info._ZN7cutlass13device_kernelIN5flash19enable_sm80_to_sm89INS1_16FlashAttnFwdSm80INS1_25CollectiveMainloopFwdSm80ILi8ELi1ELb0EN4cute5tupleIJNS5_1CILi128EEENS7_ILi96EEENS7_ILi256EEEEEELi256ENS_10bfloat16_tEfNS_4arch4Sm80ELb1ELb0ELb1ELb1ELb1ELb0ELb1ELb0EEENS1_21CollectiveEpilogueFwdINS6_IJS8_SA_S9_EEENS6_IJNS7_ILi1EEESI_SI_EEESC_SE_Li256ELb1ELb1ELb0ELb0EEENS1_19SingleTileSchedulerILb1ELb0ELb1ELi128EEEEEEEEEvNT_6ParamsE,"",@"SHT_CUDA_INFO"
	.sectionflags	@""
	.align	4


	//----- nvinfo : EIATTR_CUDA_API_VERSION
	.align		4
        /*0000*/ 	.byte	0x04, 0x37
        /*0002*/ 	.short	(.L_312 - .L_311)
.L_311:
        /*0004*/ 	.word	0x00000082


	//----- nvinfo : EIATTR_KPARAM_INFO
	.align		4
.L_312:
        /*0008*/ 	.byte	0x04, 0x17
        /*000a*/ 	.short	(.L_314 - .L_313)
.L_313:
        /*000c*/ 	.word	0x00000000
        /*0010*/ 	.short	0x0000
        /*0012*/ 	.short	0x0000
        /*0014*/ 	.byte	0x00, 0xf0, 0x61, 0x10


	//----- nvinfo : EIATTR_SPARSE_MMA_MASK
	.align		4
.L_314:
        /*0018*/ 	.byte	0x03, 0x50
        /*001a*/ 	.short	0x0000


	//----- nvinfo : EIATTR_MAXREG_COUNT
	.align		4
        /*001c*/ 	.byte	0x03, 0x1b
        /*001e*/ 	.short	0x00ff


	//----- nvinfo : EIATTR_MERCURY_ISA_VERSION
	.align		4
        /*0020*/ 	.byte	0x03, 0x5f
        /*0022*/ 	.short	0x0101


	//----- nvinfo : EIATTR_EXIT_INSTR_OFFSETS
	.align		4
        /*0024*/ 	.byte	0x04, 0x1c
        /*0026*/ 	.short	(.L_316 - .L_315)


	//   ....[0]....
.L_315:
        /*0028*/ 	.word	0x00000010


	//----- nvinfo : EIATTR_MAX_THREADS
	.align		4
.L_316:
        /*002c*/ 	.byte	0x04, 0x05
        /*002e*/ 	.short	(.L_318 - .L_317)
.L_317:
        /*0030*/ 	.word	0x00000100
        /*0034*/ 	.word	0x00000001
        /*0038*/ 	.word	0x00000001


	//----- nvinfo : EIATTR_CBANK_PARAM_SIZE
	.align		4
.L_318:
        /*003c*/ 	.byte	0x03, 0x19
        /*003e*/ 	.short	0x0418


	//----- nvinfo : EIATTR_PARAM_CBANK
	.align		4
        /*0040*/ 	.byte	0x04, 0x0a
        /*0042*/ 	.short	(.L_320 - .L_319)
	.align		4
.L_319:
        /*0044*/ 	.word	index@(.nv.constant0._ZN7cutlass13device_kernelIN5flash19enable_sm80_to_sm89INS1_16FlashAttnFwdSm80INS1_25CollectiveMainloopFwdSm80ILi8ELi1ELb0EN4cute5tupleIJNS5_1CILi128EEENS7_ILi96EEENS7_ILi256EEEEEELi256ENS_10bfloat16_tEfNS_4arch4Sm80ELb1ELb0ELb1ELb1ELb1ELb0ELb1ELb0EEENS1_21CollectiveEpilogueFwdINS6_IJS8_SA_S9_EEENS6_IJNS7_ILi1EEESI_SI_EEESC_SE_Li256ELb1ELb1ELb0ELb0EEENS1_19SingleTileSchedulerILb1ELb0ELb1ELi128EEEEEEEEEvNT_6ParamsE)
        /*0048*/ 	.short	0x0210
        /*004a*/ 	.short	0x0418


	//----- nvinfo : EIATTR_SW_WAR
	.align		4
.L_320:
        /*004c*/ 	.byte	0x04, 0x36
        /*004e*/ 	.short	(.L_322 - .L_321)
.L_321:
        /*0050*/ 	.word	0x00000008
.L_322:


//--------------------- .nv.info._ZN7cutlass13device_kernelIN5flash19enable_sm80_to_sm89INS1_16FlashAttnFwdSm80INS1_25CollectiveMainloopFwdSm80ILi8ELi1ELb0EN4cute5tupleIJNS5_1CILi128EEENS7_ILi48EEENS7_ILi256EEEEEELi256ENS_10bfloat16_tEfNS_4arch4Sm80ELb1ELb0ELb1ELb1ELb1ELb1ELb1ELb0EEENS1_21CollectiveEpilogueFwdINS6_IJS8_SA_S9_EEENS6_IJNS7_ILi1EEESI_SI_EEESC_SE_Li256ELb1ELb1ELb0ELb0EEENS1_19SingleTileSchedulerILb1ELb0ELb1ELi128EEEEEEEEEvNT_6ParamsE --------------------------
	.section	.nv.info._ZN7cutlass13device_kernelIN5flash19enable_sm80_to_sm89INS1_16FlashAttnFwdSm80INS1_25CollectiveMainloopFwdSm80ILi8ELi1ELb0EN4cute5tupleIJNS5_1CILi128EEENS7_ILi48EEENS7_ILi256EEEEEELi256ENS_10bfloat16_tEfNS_4arch4Sm80ELb1ELb0ELb1ELb1ELb1ELb1ELb1ELb0EEENS1_21CollectiveEpilogueFwdINS6_IJS8_SA_S9_EEENS6_IJNS7_ILi1EEESI_SI_EEESC_SE_Li256ELb1ELb1ELb0ELb0EEENS1_19SingleTileSchedulerILb1ELb0ELb1ELi128EEEEEEEEEvNT_6ParamsE,"",@"SHT_CUDA_INFO"
	.sectionflags	@""
	.align	4


	//----- nvinfo : EIATTR_CUDA_API_VERSION
	.align		4
        /*0000*/ 	.byte	0x04, 0x37
        /*0002*/ 	.short	(.L_324 - .L_323)
.L_323:
        /*0004*/ 	.word	0x00000082


	//----- nvinfo : EIATTR_KPARAM_INFO
	.align		4
.L_324:
        /*0008*/ 	.byte	0x04, 0x17
        /*000a*/ 	.short	(.L_326 - .L_325)
.L_325:
        /*000c*/ 	.word	0x00000000
        /*0010*/ 	.short	0x0000
        /*0012*/ 	.short	0x0000
        /*0014*/ 	.byte	0x00, 0xf0, 0x61, 0x10


	//----- nvinfo : EIATTR_SPARSE_MMA_MASK
	.align		4
.L_326:
        /*0018*/ 	.byte	0x03, 0x50
        /*001a*/ 	.short	0x0000


	//----- nvinfo : EIATTR_MAXREG_COUNT
	.align		4
        /*001c*/ 	.byte	0x03, 0x1b
        /*001e*/ 	.short	0x00ff


	//----- nvinfo : EIATTR_MERCURY_ISA_VERSION
	.align		4
        /*0020*/ 	.byte	0x03, 0x5f
        /*0022*/ 	.short	0x0101


	//----- nvinfo : EIATTR_EXIT_INSTR_OFFSETS
	.align		4
        /*0024*/ 	.byte	0x04, 0x1c
        /*0026*/ 	.short	(.L_328 - .L_327)


	//   ....[0]....
.L_327:
        /*0028*/ 	.word	0x00000010


	//----- nvinfo : EIATTR_MAX_THREADS
	.align		4
.L_328:
        /*002c*/ 	.byte	0x04, 0x05
        /*002e*/ 	.short	(.L_330 - .L_329)
.L_329:
        /*0030*/ 	.word	0x00000100
        /*0034*/ 	.word	0x00000001
        /*0038*/ 	.word	0x00000001


	//----- nvinfo : EIATTR_CBANK_PARAM_SIZE
	.align		4
.L_330:
        /*003c*/ 	.byte	0x03, 0x19
        /*003e*/ 	.short	0x0418


	//----- nvinfo : EIATTR_PARAM_CBANK
	.align		4
        /*0040*/ 	.byte	0x04, 0x0a
        /*0042*/ 	.short	(.L_332 - .L_331)
	.align		4
.L_331:
        /*0044*/ 	.word	index@(.nv.constant0._ZN7cutlass13device_kernelIN5flash19enable_sm80_to_sm89INS1_16FlashAttnFwdSm80INS1_25CollectiveMainloopFwdSm80ILi8ELi1ELb0EN4cute5tupleIJNS5_1CILi128EEENS7_ILi48EEENS7_ILi256EEEEEELi256ENS_10bfloat16_tEfNS_4arch4Sm80ELb1ELb0ELb1ELb1ELb1ELb1ELb1ELb0EEENS1_21CollectiveEpilogueFwdINS6_IJS8_SA_S9_EEENS6_IJNS7_ILi1EEESI_SI_EEESC_SE_Li256ELb1ELb1ELb0ELb0EEENS1_19SingleTileSchedulerILb1ELb0ELb1ELi128EEEEEEEEEvNT_6ParamsE)
        /*0048*/ 	.short	0x0210
        /*004a*/ 	.short	0x0418


	//----- nvinfo : EIATTR_SW_WAR
	.align		4
.L_332:
        /*004c*/ 	.byte	0x04, 0x36
        /*004e*/ 	.short	(.L_334 - .L_333)
.L_333:
        /*0050*/ 	.word	0x00000008
.L_334:


//--------------------- .nv.callgraph             --------------------------
	.section	.nv.callgraph,"",@"SHT_CUDA_CALLGRAPH"
	.align	4
	.sectionentsize	8
	.align		4
        /*0000*/ 	.word	0x00000000
	.align		4
        /*0004*/ 	.word	0xffffffff
	.align		4
        /*0008*/ 	.word	0x00000000
	.align		4
        /*000c*/ 	.word	0xfffffffe
	.align		4
        /*0010*/ 	.word	0x00000000
	.align		4
        /*0014*/ 	.word	0xfffffffd
	.align		4
        /*0018*/ 	.word	0x00000000
	.align		4
        /*001c*/ 	.word	0xfffffffc


//--------------------- .nv.constant4             --------------------------
	.section	.nv.constant4,"a",@progbits
	.align	8
	.align		8
.nv.constant4:
        /*0000*/ 	.dword	_ZN80_INTERNAL_d066332e_44_flash_fwd_hdim256_bf16_paged_softcap_sm80_cu_ceb34e2a_37394cuda3std3__45__cpo5beginE
	.align		8
        /*0008*/ 	.dword	_ZN80_INTERNAL_d066332e_44_flash_fwd_hdim256_bf16_paged_softcap_sm80_cu_ceb34e2a_37394cuda3std3__45__cpo3endE
	.align		8
        /*0010*/ 	.dword	_ZN80_INTERNAL_d066332e_44_flash_fwd_hdim256_bf16_paged_softcap_sm80_cu_ceb34e2a_37394cuda3std3__45__cpo6cbeginE
	.align		8
        /*0018*/ 	.dword	_ZN80_INTERNAL_d066332e_44_flash_fwd_hdim256_bf16_paged_softcap_sm80_cu_ceb34e2a_37394cuda3std3__45__cpo4cendE
	.align		8
        /*0020*/ 	.dword	_ZN80_INTERNAL_d066332e_44_flash_fwd_hdim256_bf16_paged_softcap_sm80_cu_ceb34e2a_37394cuda3std3__482_GLOBAL__N__d066332e_44_flash_fwd_hdim256_bf16_paged_softcap_sm80_cu_ceb34e2a_37396ignoreE
	.align		8
        /*0028*/ 	.dword	_ZN80_INTERNAL_d066332e_44_flash_fwd_hdim256_bf16_paged_softcap_sm80_cu_ceb34e2a_37394cuda3std3__419piecewise_constructE
	.align		8
        /*0030*/ 	.dword	_ZN80_INTERNAL_d066332e_44_flash_fwd_hdim256_bf16_paged_softcap_sm80_cu_ceb34e2a_37394cuda3std3__48in_placeE
	.align		8
        /*0038*/ 	.dword	_ZN80_INTERNAL_d066332e_44_flash_fwd_hdim256_bf16_paged_softcap_sm80_cu_ceb34e2a_37394cuda3std6ranges3__45__cpo4swapE
	.align		8
        /*0040*/ 	.dword	_ZN80_INTERNAL_d066332e_44_flash_fwd_hdim256_bf16_paged_softcap_sm80_cu_ceb34e2a_37394cuda3std6ranges3__45__cpo9iter_moveE
	.align		8
        /*0048*/ 	.dword	_ZN80_INTERNAL_d066332e_44_flash_fwd_hdim256_bf16_paged_softcap_sm80_cu_ceb34e2a_37394cute7productE
	.align		8
        /*0050*/ 	.dword	_ZN80_INTERNAL_d066332e_44_flash_fwd_hdim256_bf16_paged_softcap_sm80_cu_ceb34e2a_37394cute1_E


//--------------------- .text._ZN7cutlass13device_kernelIN5flash19enable_sm80_to_sm89INS1_16FlashAttnFwdSm80INS1_25CollectiveMainloopFwdSm80ILi8ELi1ELb1EN4cute5tupleIJNS5_1CILi128EEENS7_ILi64EEENS7_ILi256EEEEEELi256ENS_10bfloat16_tEfNS_4arch4Sm80ELb0ELb0ELb1ELb0ELb1ELb0ELb1ELb0EEENS1_21CollectiveEpilogueFwdINS6_IJS8_SA_S9_EEENS6_IJNS7_ILi1EEESI_SI_EEESC_SE_Li256ELb0ELb1ELb0ELb0EEENS1_19SingleTileSchedulerILb0ELb0ELb1ELi128EEEEEEEEEvNT_6ParamsE --------------------------
	.section	.text._ZN7cutlass13device_kernelIN5flash19enable_sm80_to_sm89INS1_16FlashAttnFwdSm80INS1_25CollectiveMainloopFwdSm80ILi8ELi1ELb1EN4cute5tupleIJNS5_1CILi128EEENS7_ILi64EEENS7_ILi256EEEEEELi256ENS_10bfloat16_tEfNS_4arch4Sm80ELb0ELb0ELb1ELb0ELb1ELb0ELb1ELb0EEENS1_21CollectiveEpilogueFwdINS6_IJS8_SA_S9_EEENS6_IJNS7_ILi1EEESI_SI_EEESC_SE_Li256ELb0ELb1ELb0ELb0EEENS1_19SingleTileSchedulerILb0ELb0ELb1ELi128EEEEEEEEEvNT_6ParamsE,"ax",@progbits
	.align	128
.text._ZN7cutlass13device_kernelIN5flash19enable_sm80_to_sm89INS1_16FlashAttnFwdSm80INS1_25CollectiveMainloopFwdSm80ILi8ELi1ELb1EN4cute5tupleIJNS5_1CILi128EEENS7_ILi64EEENS7_ILi256EEEEEELi256ENS_10bfloat16_tEfNS_4arch4Sm80ELb0ELb0ELb1ELb0ELb1ELb0ELb1ELb0EEENS1_21CollectiveEpilogueFwdINS6_IJS8_SA_S9_EEENS6_IJNS7_ILi1EEESI_SI_EEESC_SE_Li256ELb0ELb1ELb0ELb0EEENS1_19SingleTileSchedulerILb0ELb0ELb1ELi128EEEEEEEEEvNT_6ParamsE:
        .type           _ZN7cutlass13device_kernelIN5flash19enable_sm80_to_sm89INS1_16FlashAttnFwdSm80INS1_25CollectiveMainloopFwdSm80ILi8ELi1ELb1EN4cute5tupleIJNS5_1CILi128EEENS7_ILi64EEENS7_ILi256EEEEEELi256ENS_10bfloat16_tEfNS_4arch4Sm80ELb0ELb0ELb1ELb0ELb1ELb0ELb1ELb0EEENS1_21CollectiveEpilogueFwdINS6_IJS8_SA_S9_EEENS6_IJNS7_ILi1EEESI_SI_EEESC_SE_Li256ELb0ELb1ELb0ELb0EEENS1_19SingleTileSchedulerILb0ELb0ELb1ELi128EEEEEEEEEvNT_6ParamsE,@function
        .size           _ZN7cutlass13device_kernelIN5flash19enable_sm80_to_sm89INS1_16FlashAttnFwdSm80INS1_25CollectiveMainloopFwdSm80ILi8ELi1ELb1EN4cute5tupleIJNS5_1CILi128EEENS7_ILi64EEENS7_ILi256EEEEEELi256ENS_10bfloat16_tEfNS_4arch4Sm80ELb0ELb0ELb1ELb0ELb1ELb0ELb1ELb0EEENS1_21CollectiveEpilogueFwdINS6_IJS8_SA_S9_EEENS6_IJNS7_ILi1EEESI_SI_EEESC_SE_Li256ELb0ELb1ELb0ELb0EEENS1_19SingleTileSchedulerILb0ELb0ELb1ELi128EEEEEEEEEvNT_6ParamsE,(.L_x_18 - _ZN7cutlass13device_kernelIN5flash19enable_sm80_to_sm89INS1_16FlashAttnFwdSm80INS1_25CollectiveMainloopFwdSm80ILi8ELi1ELb1EN4cute5tupleIJNS5_1CILi128EEENS7_ILi64EEENS7_ILi256EEEEEELi256ENS_10bfloat16_tEfNS_4arch4Sm80ELb0ELb0ELb1ELb0ELb1ELb0ELb1ELb0EEENS1_21CollectiveEpilogueFwdINS6_IJS8_SA_S9_EEENS6_IJNS7_ILi1EEESI_SI_EEESC_SE_Li256ELb0ELb1ELb0ELb0EEENS1_19SingleTileSchedulerILb0ELb0ELb1ELi128EEEEEEEEEvNT_6ParamsE)
        .other          _ZN7cutlass13device_kernelIN5flash19enable_sm80_to_sm89INS1_16FlashAttnFwdSm80INS1_25CollectiveMainloopFwdSm80ILi8ELi1ELb1EN4cute5tupleIJNS5_1CILi128EEENS7_ILi64EEENS7_ILi256EEEEEELi256ENS_10bfloat16_tEfNS_4arch4Sm80ELb0ELb0ELb1ELb0ELb1ELb0ELb1ELb0EEENS1_21CollectiveEpilogueFwdINS6_IJS8_SA_S9_EEENS6_IJNS7_ILi1EEESI_SI_EEESC_SE_Li256ELb0ELb1ELb0ELb0EEENS1_19SingleTileSchedulerILb0ELb0ELb1ELi128EEEEEEEEEvNT_6ParamsE,@"STO_CUDA_ENTRY STV_DEFAULT"
_ZN7cutlass13device_kernelIN5flash19enable_sm80_to_sm89INS1_16FlashAttnFwdSm80INS1_25CollectiveMainloopFwdSm80ILi8ELi1ELb1EN4cute5tupleIJNS5_1CILi128EEENS7_ILi64EEENS7_ILi256EEEEEELi256ENS_10bfloat16_tEfNS_4arch4Sm80ELb0ELb0ELb1ELb0ELb1ELb0ELb1ELb0EEENS1_21CollectiveEpilogueFwdINS6_IJS8_SA_S9_EEENS6_IJNS7_ILi1EEESI_SI_EEESC_SE_Li256ELb0ELb1ELb0ELb0EEENS1_19SingleTileSchedulerILb0ELb0ELb1ELi128EEEEEEEEEvNT_6ParamsE:
[----:B------:R-:W-:Y:S01]  /*0000*/  LDC R1, c[0x0][0x28] ;  /* 0x00000a00ff017b82 */ /* 0x000fe20000000800 */
[----:B------:R-:W-:Y:S05]  /*0010*/  EXIT ;  /* 0x000000000000794d */ /* 0x000fea0003800000 */
.L_x_0:
[----:B------:R-:W-:-:S00]  /*0020*/  BRA `(.L_x_0) ;  /* 0xfffffffc00fc7947 */ /* 0x000fc0000383ffff */
[----:B------:R-:W-:-:S00]  /*0030*/  NOP ;  /* 0x0000000000007918 */ /* 0x000fc00000000000 */
        /* <DEDUP_REMOVED lines=12> */
.L_x_18:


//--------------------- .text._ZN7cutlass13device_kernelIN5flash19enable_sm80_to_sm89INS1_16FlashAttnFwdSm80INS1_25CollectiveMainloopFwdSm80ILi8ELi1ELb1EN4cute5tupleIJNS5_1CILi128EEENS7_ILi64EEENS7_ILi256EEEEEELi256ENS_10bfloat16_tEfNS_4arch4Sm80ELb0ELb0ELb1ELb1ELb1ELb0ELb1ELb0EEENS1_21CollectiveEpilogueFwdINS6_IJS8_SA_S9_EEENS6_IJNS7_ILi1EEESI_SI_EEESC_SE_Li256ELb1ELb1ELb0ELb0EEENS1_19SingleTileSchedulerILb1ELb0ELb1ELi128EEEEEEEEEvNT_6ParamsE --------------------------
	.section	.text._ZN7cutlass13device_kernelIN5flash19enable_sm80_to_sm89INS1_16FlashAttnFwdSm80INS1_25CollectiveMainloopFwdSm80ILi8ELi1ELb1EN4cute5tupleIJNS5_1CILi128EEENS7_ILi64EEENS7_ILi256EEEEEELi256ENS_10bfloat16_tEfNS_4arch4Sm80ELb0ELb0ELb1ELb1ELb1ELb0ELb1ELb0EEENS1_21CollectiveEpilogueFwdINS6_IJS8_SA_S9_EEENS6_IJNS7_ILi1EEESI_SI_EEESC_SE_Li256ELb1ELb1ELb0ELb0EEENS1_19SingleTileSchedulerILb1ELb0ELb1ELi128EEEEEEEEEvNT_6ParamsE,"ax",@progbits
	.align	128
.text._ZN7cutlass13device_kernelIN5flash19enable_sm80_to_sm89INS1_16FlashAttnFwdSm80INS1_25CollectiveMainloopFwdSm80ILi8ELi1ELb1EN4cute5tupleIJNS5_1CILi128EEENS7_ILi64EEENS7_ILi256EEEEEELi256ENS_10bfloat16_tEfNS_4arch4Sm80ELb0ELb0ELb1ELb1ELb1ELb0ELb1ELb0EEENS1_21CollectiveEpilogueFwdINS6_IJS8_SA_S9_EEENS6_IJNS7_ILi1EEESI_SI_EEESC_SE_Li256ELb1ELb1ELb0ELb0EEENS1_19SingleTileSchedulerILb1ELb0ELb1ELi128EEEEEEEEEvNT_6ParamsE:
        .type           _ZN7cutlass13device_kernelIN5flash19enable_sm80_to_sm89INS1_16FlashAttnFwdSm80INS1_25CollectiveMainloopFwdSm80ILi8ELi1ELb1EN4cute5tupleIJNS5_1CILi128EEENS7_ILi64EEENS7_ILi256EEEEEELi256ENS_10bfloat16_tEfNS_4arch4Sm80ELb0ELb0ELb1ELb1ELb1ELb0ELb1ELb0EEENS1_21CollectiveEpilogueFwdINS6_IJS8_SA_S9_EEENS6_IJNS7_ILi1EEESI_SI_EEESC_SE_Li256ELb1ELb1ELb0ELb0EEENS1_19SingleTileSchedulerILb1ELb0ELb1ELi128EEEEEEEEEvNT_6ParamsE,@function
        .size           _ZN7cutlass13device_kernelIN5flash19enable_sm80_to_sm89INS1_16FlashAttnFwdSm80INS1_25CollectiveMainloopFwdSm80ILi8ELi1ELb1EN4cute5tupleIJNS5_1CILi128EEENS7_ILi64EEENS7_ILi256EEEEEELi256ENS_10bfloat16_tEfNS_4arch4Sm80ELb0ELb0ELb1ELb1ELb1ELb0ELb1ELb0EEENS1_21CollectiveEpilogueFwdINS6_IJS8_SA_S9_EEENS6_IJNS7_ILi1EEESI_SI_EEESC_SE_Li256ELb1ELb1ELb0ELb0EEENS1_19SingleTileSchedulerILb1ELb0ELb1ELi128EEEEEEEEEvNT_6ParamsE,(.L_x_19 - _ZN7cutlass13device_kernelIN5flash19enable_sm80_to_sm89INS1_16FlashAttnFwdSm80INS1_25CollectiveMainloopFwdSm80ILi8ELi1ELb1EN4cute5tupleIJNS5_1CILi128EEENS7_ILi64EEENS7_ILi256EEEEEELi256ENS_10bfloat16_tEfNS_4arch4Sm80ELb0ELb0ELb1ELb1ELb1ELb0ELb1ELb0EEENS1_21CollectiveEpilogueFwdINS6_IJS8_SA_S9_EEENS6_IJNS7_ILi1EEESI_SI_EEESC_SE_Li256ELb1ELb1ELb0ELb0EEENS1_19SingleTileSchedulerILb1ELb0ELb1ELi128EEEEEEEEEvNT_6ParamsE)
        .other          _ZN7cutlass13device_kernelIN5flash19enable_sm80_to_sm89INS1_16FlashAttnFwdSm80INS1_25CollectiveMainloopFwdSm80ILi8ELi1ELb1EN4cute5tupleIJNS5_1CILi128EEENS7_ILi64EEENS7_ILi256EEEEEELi256ENS_10bfloat16_tEfNS_4arch4Sm80ELb0ELb0ELb1ELb1ELb1ELb0ELb1ELb0EEENS1_21CollectiveEpilogueFwdINS6_IJS8_SA_S9_EEENS6_IJNS7_ILi1EEESI_SI_EEESC_SE_Li256ELb1ELb1ELb0ELb0EEENS1_19SingleTileSchedulerILb1ELb0ELb1ELi128EEEEEEEEEvNT_6ParamsE,@"STO_CUDA_ENTRY STV_DEFAULT"
_ZN7cutlass13device_kernelIN5flash19enable_sm80_to_sm89INS1_16FlashAttnFwdSm80INS1_25CollectiveMainloopFwdSm80ILi8ELi1ELb1EN4cute5tupleIJNS5_1CILi128EEENS7_ILi64EEENS7_ILi256EEEEEELi256ENS_10bfloat16_tEfNS_4arch4Sm80ELb0ELb0ELb1ELb1ELb1ELb0ELb1ELb0EEENS1_21CollectiveEpilogueFwdINS6_IJS8_SA_S9_EEENS6_IJNS7_ILi1EEESI_SI_EEESC_SE_Li256ELb1ELb1ELb0ELb0EEENS1_19SingleTileSchedulerILb1ELb0ELb1ELi128EEEEEEEEEvNT_6ParamsE:
[----:B------:R-:W-:Y:S01]  /*0000*/  LDC R1, c[0x0][0x28] ;  /* 0x00000a00ff017b82 */ /* 0x000fe20000000800 */
[----:B------:R-:W-:Y:S05]  /*0010*/  EXIT ;  /* 0x000000000000794d */ /* 0x000fea0003800000 */
.L_x_1:
        /* <DEDUP_REMOVED lines=14> */
.L_x_19:


//--------------------- .text._ZN7cutlass13device_kernelIN5flash19enable_sm80_to_sm89INS1_16FlashAttnFwdSm80INS1_25CollectiveMainloopFwdSm80ILi8ELi1ELb0EN4cute5tupleIJNS5_1CILi128EEENS7_ILi32EEENS7_ILi256EEEEEELi256ENS_10bfloat16_tEfNS_4arch4Sm80ELb0ELb0ELb1ELb1ELb1ELb1ELb1ELb0EEENS1_21CollectiveEpilogueFwdINS6_IJS8_SA_S9_EEENS6_IJNS7_ILi1EEESI_SI_EEESC_SE_Li256ELb1ELb1ELb0ELb0EEENS1_19SingleTileSchedulerILb1ELb0ELb1ELi128EEEEEEEEEvNT_6ParamsE --------------------------
	.section	.text._ZN7cutlass13device_kernelIN5flash19enable_sm80_to_sm89INS1_16FlashAttnFwdSm80INS1_25CollectiveMainloopFwdSm80ILi8ELi1ELb0EN4cute5tupleIJNS5_1CILi128EEENS7_ILi32EEENS7_ILi256EEEEEELi256ENS_10bfloat16_tEfNS_4arch4Sm80ELb0ELb0ELb1ELb1ELb1ELb1ELb1ELb0EEENS1_21CollectiveEpilogueFwdINS6_IJS8_SA_S9_EEENS6_IJNS7_ILi1EEESI_SI_EEESC_SE_Li256ELb1ELb1ELb0ELb0EEENS1_19SingleTileSchedulerILb1ELb0ELb1ELi128EEEEEEEEEvNT_6ParamsE,"ax",@progbits
	.align	128
.text._ZN7cutlass13device_kernelIN5flash19enable_sm80_to_sm89INS1_16FlashAttnFwdSm80INS1_25CollectiveMainloopFwdSm80ILi8ELi1ELb0EN4cute5tupleIJNS5_1CILi128EEENS7_ILi32EEENS7_ILi256EEEEEELi256ENS_10bfloat16_tEfNS_4arch4Sm80ELb0ELb0ELb1ELb1ELb1ELb1ELb1ELb0EEENS1_21CollectiveEpilogueFwdINS6_IJS8_SA_S9_EEENS6_IJNS7_ILi1EEESI_SI_EEESC_SE_Li256ELb1ELb1ELb0ELb0EEENS1_19SingleTileSchedulerILb1ELb0ELb1ELi128EEEEEEEEEvNT_6ParamsE:
        .type           _ZN7cutlass13device_kernelIN5flash19enable_sm80_to_sm89INS1_16FlashAttnFwdSm80INS1_25CollectiveMainloopFwdSm80ILi8ELi1ELb0EN4cute5tupleIJNS5_1CILi128EEENS7_ILi32EEENS7_ILi256EEEEEELi256ENS_10bfloat16_tEfNS_4arch4Sm80ELb0ELb0ELb1ELb1ELb1ELb1ELb1ELb0EEENS1_21CollectiveEpilogueFwdINS6_IJS8_SA_S9_EEENS6_IJNS7_ILi1EEESI_SI_EEESC_SE_Li256ELb1ELb1ELb0ELb0EEENS1_19SingleTileSchedulerILb1ELb0ELb1ELi128EEEEEEEEEvNT_6ParamsE,@function
        .size           _ZN7cutlass13device_kernelIN5flash19enable_sm80_to_sm89INS1_16FlashAttnFwdSm80INS1_25CollectiveMainloopFwdSm80ILi8ELi1ELb0EN4cute5tupleIJNS5_1CILi128EEENS7_ILi32EEENS7_ILi256EEEEEELi256ENS_10bfloat16_tEfNS_4arch4Sm80ELb0ELb0ELb1ELb1ELb1ELb1ELb1ELb0EEENS1_21CollectiveEpilogueFwdINS6_IJS8_SA_S9_EEENS6_IJNS7_ILi1EEESI_SI_EEESC_SE_Li256ELb1ELb1ELb0ELb0EEENS1_19SingleTileSchedulerILb1ELb0ELb1ELi128EEEEEEEEEvNT_6ParamsE,(.L_x_20 - _ZN7cutlass13device_kernelIN5flash19enable_sm80_to_sm89INS1_16FlashAttnFwdSm80INS1_25CollectiveMainloopFwdSm80ILi8ELi1ELb0EN4cute5tupleIJNS5_1CILi128EEENS7_ILi32EEENS7_ILi256EEEEEELi256ENS_10bfloat16_tEfNS_4arch4Sm80ELb0ELb0ELb1ELb1ELb1ELb1ELb1ELb0EEENS1_21CollectiveEpilogueFwdINS6_IJS8_SA_S9_EEENS6_IJNS7_ILi1EEESI_SI_EEESC_SE_Li256ELb1ELb1ELb0ELb0EEENS1_19SingleTileSchedulerILb1ELb0ELb1ELi128EEEEEEEEEvNT_6ParamsE)
        .other          _ZN7cutlass13device_kernelIN5flash19enable_sm80_to_sm89INS1_16FlashAttnFwdSm80INS1_25CollectiveMainloopFwdSm80ILi8ELi1ELb0EN4cute5tupleIJNS5_1CILi128EEENS7_ILi32EEENS7_ILi256EEEEEELi256ENS_10bfloat16_tEfNS_4arch4Sm80ELb0ELb0ELb1ELb1ELb1ELb1ELb1ELb0EEENS1_21CollectiveEpilogueFwdINS6_IJS8_SA_S9_EEENS6_IJNS7_ILi1EEESI_SI_EEESC_SE_Li256ELb1ELb1ELb0ELb0EEENS1_19SingleTileSchedulerILb1ELb0ELb1ELi128EEEEEEEEEvNT_6ParamsE,@"STO_CUDA_ENTRY STV_DEFAULT"
_ZN7cutlass13device_kernelIN5flash19enable_sm80_to_sm89INS1_16FlashAttnFwdSm80INS1_25CollectiveMainloopFwdSm80ILi8ELi1ELb0EN4cute5tupleIJNS5_1CILi128EEENS7_ILi32EEENS7_ILi256EEEEEELi256ENS_10bfloat16_tEfNS_4arch4Sm80ELb0ELb0ELb1ELb1ELb1ELb1ELb1ELb0EEENS1_21CollectiveEpilogueFwdINS6_IJS8_SA_S9_EEENS6_IJNS7_ILi1EEESI_SI_EEESC_SE_Li256ELb1ELb1ELb0ELb0EEENS1_19SingleTileSchedulerILb1ELb0ELb1ELi128EEEEEEEEEvNT_6ParamsE:
[----:B------:R-:W-:Y:S01]  /*0000*/  LDC R1, c[0x0][0x28] ;  /* 0x00000a00ff017b82 */ /* 0x000fe20000000800 */
[----:B------:R-:W-:Y:S05]  /*0010*/  EXIT ;  /* 0x000000000000794d */ /* 0x000fea0003800000 */
.L_x_2:
        /* <DEDUP_REMOVED lines=14> */
.L_x_20:


//--------------------- .text._ZN7cutlass13device_kernelIN5flash19enable_sm80_to_sm89INS1_16FlashAttnFwdSm80INS1_25CollectiveMainloopFwdSm80ILi8ELi1ELb1EN4cute5tupleIJNS5_1CILi128EEENS7_ILi48EEENS7_ILi256EEEEEELi256ENS_10bfloat16_tEfNS_4arch4Sm80ELb0ELb1ELb1ELb0ELb1ELb0ELb1ELb0EEENS1_21CollectiveEpilogueFwdINS6_IJS8_SA_S9_EEENS6_IJNS7_ILi1EEESI_SI_EEESC_SE_Li256ELb0ELb1ELb0ELb0EEENS1_19SingleTileSchedulerILb0ELb0ELb1ELi128EEEEEEEEEvNT_6ParamsE --------------------------
	.section	.text._ZN7cutlass13device_kernelIN5flash19enable_sm80_to_sm89INS1_16FlashAttnFwdSm80INS1_25CollectiveMainloopFwdSm80ILi8ELi1ELb1EN4cute5tupleIJNS5_1CILi128EEENS7_ILi48EEENS7_ILi256EEEEEELi256ENS_10bfloat16_tEfNS_4arch4Sm80ELb0ELb1ELb1ELb0ELb1ELb0ELb1ELb0EEENS1_21CollectiveEpilogueFwdINS6_IJS8_SA_S9_EEENS6_IJNS7_ILi1EEESI_SI_EEESC_SE_Li256ELb0ELb1ELb0ELb0EEENS1_19SingleTileSchedulerILb0ELb0ELb1ELi128EEEEEEEEEvNT_6ParamsE,"ax",@progbits
	.align	128
.text._ZN7cutlass13device_kernelIN5flash19enable_sm80_to_sm89INS1_16FlashAttnFwdSm80INS1_25CollectiveMainloopFwdSm80ILi8ELi1ELb1EN4cute5tupleIJNS5_1CILi128EEENS7_ILi48EEENS7_ILi256EEEEEELi256ENS_10bfloat16_tEfNS_4arch4Sm80ELb0ELb1ELb1ELb0ELb1ELb0ELb1ELb0EEENS1_21CollectiveEpilogueFwdINS6_IJS8_SA_S9_EEENS6_IJNS7_ILi1EEESI_SI_EEESC_SE_Li256ELb0ELb1ELb0ELb0EEENS1_19SingleTileSchedulerILb0ELb0ELb1ELi128EEEEEEEEEvNT_6ParamsE:
        .type           _ZN7cutlass13device_kernelIN5flash19enable_sm80_to_sm89INS1_16FlashAttnFwdSm80INS1_25CollectiveMainloopFwdSm80ILi8ELi1ELb1EN4cute5tupleIJNS5_1CILi128EEENS7_ILi48EEENS7_ILi256EEEEEELi256ENS_10bfloat16_tEfNS_4arch4Sm80ELb0ELb1ELb1ELb0ELb1ELb0ELb1ELb0EEENS1_21CollectiveEpilogueFwdINS6_IJS8_SA_S9_EEENS6_IJNS7_ILi1EEESI_SI_EEESC_SE_Li256ELb0ELb1ELb0ELb0EEENS1_19SingleTileSchedulerILb0ELb0ELb1ELi128EEEEEEEEEvNT_6ParamsE,@function
        .size           _ZN7cutlass13device_kernelIN5flash19enable_sm80_to_sm89INS1_16FlashAttnFwdSm80INS1_25CollectiveMainloopFwdSm80ILi8ELi1ELb1EN4cute5tupleIJNS5_1CILi128EEENS7_ILi48EEENS7_ILi256EEEEEELi256ENS_10bfloat16_tEfNS_4arch4Sm80ELb0ELb1ELb1ELb0ELb1ELb0ELb1ELb0EEENS1_21CollectiveEpilogueFwdINS6_IJS8_SA_S9_EEENS6_IJNS7_ILi1EEESI_SI_EEESC_SE_Li256ELb0ELb1ELb0ELb0EEENS1_19SingleTileSchedulerILb0ELb0ELb1ELi128EEEEEEEEEvNT_6ParamsE,(.L_x_21 - _ZN7cutlass13device_kernelIN5flash19enable_sm80_to_sm89INS1_16FlashAttnFwdSm80INS1_25CollectiveMainloopFwdSm80ILi8ELi1ELb1EN4cute5tupleIJNS5_1CILi128EEENS7_ILi48EEENS7_ILi256EEEEEELi256ENS_10bfloat16_tEfNS_4arch4Sm80ELb0ELb1ELb1ELb0ELb1ELb0ELb1ELb0EEENS1_21CollectiveEpilogueFwdINS6_IJS8_SA_S9_EEENS6_IJNS7_ILi1EEESI_SI_EEESC_SE_Li256ELb0ELb1ELb0ELb0EEENS1_19SingleTileSchedulerILb0ELb0ELb1ELi128EEEEEEEEEvNT_6ParamsE)
        .other          _ZN7cutlass13device_kernelIN5flash19enable_sm80_to_sm89INS1_16FlashAttnFwdSm80INS1_25CollectiveMainloopFwdSm80ILi8ELi1ELb1EN4cute5tupleIJNS5_1CILi128EEENS7_ILi48EEENS7_ILi256EEEEEELi256ENS_10bfloat16_tEfNS_4arch4Sm80ELb0ELb1ELb1ELb0ELb1ELb0ELb1ELb0EEENS1_21CollectiveEpilogueFwdINS6_IJS8_SA_S9_EEENS6_IJNS7_ILi1EEESI_SI_EEESC_SE_Li256ELb0ELb1ELb0ELb0EEENS1_19SingleTileSchedulerILb0ELb0ELb1ELi128EEEEEEEEEvNT_6ParamsE,@"STO_CUDA_ENTRY STV_DEFAULT"
_ZN7cutlass13device_kernelIN5flash19enable_sm80_to_sm89INS1_16FlashAttnFwdSm80INS1_25CollectiveMainloopFwdSm80ILi8ELi1ELb1EN4cute5tupleIJNS5_1CILi128EEENS7_ILi48EEENS7_ILi256EEEEEELi256ENS_10bfloat16_tEfNS_4arch4Sm80ELb0ELb1ELb1ELb0ELb1ELb0ELb1ELb0EEENS1_21CollectiveEpilogueFwdINS6_IJS8_SA_S9_EEENS6_IJNS7_ILi1EEESI_SI_EEESC_SE_Li256ELb0ELb1ELb0ELb0EEENS1_19SingleTileSchedulerILb0ELb0ELb1ELi128EEEEEEEEEvNT_6ParamsE:
[----:B------:R-:W-:Y:S01]  /*0000*/  LDC R1, c[0x0][0x28] ;  /* 0x00000a00ff017b82 */ /* 0x000fe20000000800 */
[----:B------:R-:W-:Y:S05]  /*0010*/  EXIT ;  /* 0x000000000000794d */ /* 0x000fea0003800000 */
.L_x_3:
        /* <DEDUP_REMOVED lines=14> */
.L_x_21:


//--------------------- .text._ZN7cutlass13device_kernelIN5flash19enable_sm80_to_sm89INS1_16FlashAttnFwdSm80INS1_25CollectiveMainloopFwdSm80ILi8ELi1ELb1EN4cute5tupleIJNS5_1CILi128EEENS7_ILi48EEENS7_ILi256EEEEEELi256ENS_10bfloat16_tEfNS_4arch4Sm80ELb0ELb1ELb1ELb1ELb1ELb0ELb1ELb0EEENS1_21CollectiveEpilogueFwdINS6_IJS8_SA_S9_EEENS6_IJNS7_ILi1EEESI_SI_EEESC_SE_Li256ELb1ELb1ELb0ELb0EEENS1_19SingleTileSchedulerILb1ELb0ELb1ELi128EEEEEEEEEvNT_6ParamsE --------------------------
	.section	.text._ZN7cutlass13device_kernelIN5flash19enable_sm80_to_sm89INS1_16FlashAttnFwdSm80INS1_25CollectiveMainloopFwdSm80ILi8ELi1ELb1EN4cute5tupleIJNS5_1CILi128EEENS7_ILi48EEENS7_ILi256EEEEEELi256ENS_10bfloat16_tEfNS_4arch4Sm80ELb0ELb1ELb1ELb1ELb1ELb0ELb1ELb0EEENS1_21CollectiveEpilogueFwdINS6_IJS8_SA_S9_EEENS6_IJNS7_ILi1EEESI_SI_EEESC_SE_Li256ELb1ELb1ELb0ELb0EEENS1_19SingleTileSchedulerILb1ELb0ELb1ELi128EEEEEEEEEvNT_6ParamsE,"ax",@progbits
	.align	128
.text._ZN7cutlass13device_kernelIN5flash19enable_sm80_to_sm89INS1_16FlashAttnFwdSm80INS1_25CollectiveMainloopFwdSm80ILi8ELi1ELb1EN4cute5tupleIJNS5_1CILi128EEENS7_ILi48EEENS7_ILi256EEEEEELi256ENS_10bfloat16_tEfNS_4arch4Sm80ELb0ELb1ELb1ELb1ELb1ELb0ELb1ELb0EEENS1_21CollectiveEpilogueFwdINS6_IJS8_SA_S9_EEENS6_IJNS7_ILi1EEESI_SI_EEESC_SE_Li256ELb1ELb1ELb0ELb0EEENS1_19SingleTileSchedulerILb1ELb0ELb1ELi128EEEEEEEEEvNT_6ParamsE:
        .type           _ZN7cutlass13device_kernelIN5flash19enable_sm80_to_sm89INS1_16FlashAttnFwdSm80INS1_25CollectiveMainloopFwdSm80ILi8ELi1ELb1EN4cute5tupleIJNS5_1CILi128EEENS7_ILi48EEENS7_ILi256EEEEEELi256ENS_10bfloat16_tEfNS_4arch4Sm80ELb0ELb1ELb1ELb1ELb1ELb0ELb1ELb0EEENS1_21CollectiveEpilogueFwdINS6_IJS8_SA_S9_EEENS6_IJNS7_ILi1EEESI_SI_EEESC_SE_Li256ELb1ELb1ELb0ELb0EEENS1_19SingleTileSchedulerILb1ELb0ELb1ELi128EEEEEEEEEvNT_6ParamsE,@function
        .size           _ZN7cutlass13device_kernelIN5flash19enable_sm80_to_sm89INS1_16FlashAttnFwdSm80INS1_25CollectiveMainloopFwdSm80ILi8ELi1ELb1EN4cute5tupleIJNS5_1CILi128EEENS7_ILi48EEENS7_ILi256EEEEEELi256ENS_10bfloat16_tEfNS_4arch4Sm80ELb0ELb1ELb1ELb1ELb1ELb0ELb1ELb0EEENS1_21CollectiveEpilogueFwdINS6_IJS8_SA_S9_EEENS6_IJNS7_ILi1EEESI_SI_EEESC_SE_Li256ELb1ELb1ELb0ELb0EEENS1_19SingleTileSchedulerILb1ELb0ELb1ELi128EEEEEEEEEvNT_6ParamsE,(.L_x_22 - _ZN7cutlass13device_kernelIN5flash19enable_sm80_to_sm89INS1_16FlashAttnFwdSm80INS1_25CollectiveMainloopFwdSm80ILi8ELi1ELb1EN4cute5tupleIJNS5_1CILi128EEENS7_ILi48EEENS7_ILi256EEEEEELi256ENS_10bfloat16_tEfNS_4arch4Sm80ELb0ELb1ELb1ELb1ELb1ELb0ELb1ELb0EEENS1_21CollectiveEpilogueFwdINS6_IJS8_SA_S9_EEENS6_IJNS7_ILi1EEESI_SI_EEESC_SE_Li256ELb1ELb1ELb0ELb0EEENS1_19SingleTileSchedulerILb1ELb0ELb1ELi128EEEEEEEEEvNT_6ParamsE)
        .other          _ZN7cutlass13device_kernelIN5flash19enable_sm80_to_sm89INS1_16FlashAttnFwdSm80INS1_25CollectiveMainloopFwdSm80ILi8ELi1ELb1EN4cute5tupleIJNS5_1CILi128EEENS7_ILi48EEENS7_ILi256EEEEEELi256ENS_10bfloat16_tEfNS_4arch4Sm80ELb0ELb1ELb1ELb1ELb1ELb0ELb1ELb0EEENS1_21CollectiveEpilogueFwdINS6_IJS8_SA_S9_EEENS6_IJNS7_ILi1EEESI_SI_EEESC_SE_Li256ELb1ELb1ELb0ELb0EEENS1_19SingleTileSchedulerILb1ELb0ELb1ELi128EEEEEEEEEvNT_6ParamsE,@"STO_CUDA_ENTRY STV_DEFAULT"
_ZN7cutlass13device_kernelIN5flash19enable_sm80_to_sm89INS1_16FlashAttnFwdSm80INS1_25CollectiveMainloopFwdSm80ILi8ELi1ELb1EN4cute5tupleIJNS5_1CILi128EEENS7_ILi48EEENS7_ILi256EEEEEELi256ENS_10bfloat16_tEfNS_4arch4Sm80ELb0ELb1ELb1ELb1ELb1ELb0ELb1ELb0EEENS1_21CollectiveEpilogueFwdINS6_IJS8_SA_S9_EEENS6_IJNS7_ILi1EEESI_SI_EEESC_SE_Li256ELb1ELb1ELb0ELb0EEENS1_19SingleTileSchedulerILb1ELb0ELb1ELi128EEEEEEEEEvNT_6ParamsE:
[----:B------:R-:W-:Y:S01]  /*0000*/  LDC R1, c[0x0][0x28] ;  /* 0x00000a00ff017b82 */ /* 0x000fe20000000800 */
[----:B------:R-:W-:Y:S05]  /*0010*/  EXIT ;  /* 0x000000000000794d */ /* 0x000fea0003800000 */
.L_x_4:
        /* <DEDUP_REMOVED lines=14> */
.L_x_22:


//--------------------- .text._ZN7cutlass13device_kernelIN5flash19enable_sm80_to_sm89INS1_16FlashAttnFwdSm80INS1_25CollectiveMainloopFwdSm80ILi8ELi1ELb0EN4cute5tupleIJNS5_1CILi128EEENS7_ILi32EEENS7_ILi256EEEEEELi256ENS_10bfloat16_tEfNS_4arch4Sm80ELb0ELb1ELb1ELb1ELb1ELb1ELb1ELb0EEENS1_21CollectiveEpilogueFwdINS6_IJS8_SA_S9_EEENS6_IJNS7_ILi1EEESI_SI_EEESC_SE_Li256ELb1ELb1ELb0ELb0EEENS1_19SingleTileSchedulerILb1ELb0ELb1ELi128EEEEEEEEEvNT_6ParamsE --------------------------
	.section	.text._ZN7cutlass13device_kernelIN5flash19enable_sm80_to_sm89INS1_16FlashAttnFwdSm80INS1_25CollectiveMainloopFwdSm80ILi8ELi1ELb0EN4cute5tupleIJNS5_1CILi128EEENS7_ILi32EEENS7_ILi256EEEEEELi256ENS_10bfloat16_tEfNS_4arch4Sm80ELb0ELb1ELb1ELb1ELb1ELb1ELb1ELb0EEENS1_21CollectiveEpilogueFwdINS6_IJS8_SA_S9_EEENS6_IJNS7_ILi1EEESI_SI_EEESC_SE_Li256ELb1ELb1ELb0ELb0EEENS1_19SingleTileSchedulerILb1ELb0ELb1ELi128EEEEEEEEEvNT_6ParamsE,"ax",@progbits
	.align	128
.text._ZN7cutlass13device_kernelIN5flash19enable_sm80_to_sm89INS1_16FlashAttnFwdSm80INS1_25CollectiveMainloopFwdSm80ILi8ELi1ELb0EN4cute5tupleIJNS5_1CILi128EEENS7_ILi32EEENS7_ILi256EEEEEELi256ENS_10bfloat16_tEfNS_4arch4Sm80ELb0ELb1ELb1ELb1ELb1ELb1ELb1ELb0EEENS1_21CollectiveEpilogueFwdINS6_IJS8_SA_S9_EEENS6_IJNS7_ILi1EEESI_SI_EEESC_SE_Li256ELb1ELb1ELb0ELb0EEENS1_19SingleTileSchedulerILb1ELb0ELb1ELi128EEEEEEEEEvNT_6ParamsE:
        .type           _ZN7cutlass13device_kernelIN5flash19enable_sm80_to_sm89INS1_16FlashAttnFwdSm80INS1_25CollectiveMainloopFwdSm80ILi8ELi1ELb0EN4cute5tupleIJNS5_1CILi128EEENS7_ILi32EEENS7_ILi256EEEEEELi256ENS_10bfloat16_tEfNS_4arch4Sm80ELb0ELb1ELb1ELb1ELb1ELb1ELb1ELb0EEENS1_21CollectiveEpilogueFwdINS6_IJS8_SA_S9_EEENS6_IJNS7_ILi1EEESI_SI_EEESC_SE_Li256ELb1ELb1ELb0ELb0EEENS1_19SingleTileSchedulerILb1ELb0ELb1ELi128EEEEEEEEEvNT_6ParamsE,@function
        .size           _ZN7cutlass13device_kernelIN5flash19enable_sm80_to_sm89INS1_16FlashAttnFwdSm80INS1_25CollectiveMainloopFwdSm80ILi8ELi1ELb0EN4cute5tupleIJNS5_1CILi128EEENS7_ILi32EEENS7_ILi256EEEEEELi256ENS_10bfloat16_tEfNS_4arch4Sm80ELb0ELb1ELb1ELb1ELb1ELb1ELb1ELb0EEENS1_21CollectiveEpilogueFwdINS6_IJS8_SA_S9_EEENS6_IJNS7_ILi1EEESI_SI_EEESC_SE_Li256ELb1ELb1ELb0ELb0EEENS1_19SingleTileSchedulerILb1ELb0ELb1ELi128EEEEEEEEEvNT_6ParamsE,(.L_x_23 - _ZN7cutlass13device_kernelIN5flash19enable_sm80_to_sm89INS1_16FlashAttnFwdSm80INS1_25CollectiveMainloopFwdSm80ILi8ELi1ELb0EN4cute5tupleIJNS5_1CILi128EEENS7_ILi32EEENS7_ILi256EEEEEELi256ENS_10bfloat16_tEfNS_4arch4Sm80ELb0ELb1ELb1ELb1ELb1ELb1ELb1ELb0EEENS1_21CollectiveEpilogueFwdINS6_IJS8_SA_S9_EEENS6_IJNS7_ILi1EEESI_SI_EEESC_SE_Li256ELb1ELb1ELb0ELb0EEENS1_19SingleTileSchedulerILb1ELb0ELb1ELi128EEEEEEEEEvNT_6ParamsE)
        .other          _ZN7cutlass13device_kernelIN5flash19enable_sm80_to_sm89INS1_16FlashAttnFwdSm80INS1_25CollectiveMainloopFwdSm80ILi8ELi1ELb0EN4cute5tupleIJNS5_1CILi128EEENS7_ILi32EEENS7_ILi256EEEEEELi256ENS_10bfloat16_tEfNS_4arch4Sm80ELb0ELb1ELb1ELb1ELb1ELb1ELb1ELb0EEENS1_21CollectiveEpilogueFwdINS6_IJS8_SA_S9_EEENS6_IJNS7_ILi1EEESI_SI_EEESC_SE_Li256ELb1ELb1ELb0ELb0EEENS1_19SingleTileSchedulerILb1ELb0ELb1ELi128EEEEEEEEEvNT_6ParamsE,@"STO_CUDA_ENTRY STV_DEFAULT"
_ZN7cutlass13device_kernelIN5flash19enable_sm80_to_sm89INS1_16FlashAttnFwdSm80INS1_25CollectiveMainloopFwdSm80ILi8ELi1ELb0EN4cute5tupleIJNS5_1CILi128EEENS7_ILi32EEENS7_ILi256EEEEEELi256ENS_10bfloat16_tEfNS_4arch4Sm80ELb0ELb1ELb1ELb1ELb1ELb1ELb1ELb0EEENS1_21CollectiveEpilogueFwdINS6_IJS8_SA_S9_EEENS6_IJNS7_ILi1EEESI_SI_EEESC_SE_Li256ELb1ELb1ELb0ELb0EEENS1_19SingleTileSchedulerILb1ELb0ELb1ELi128EEEEEEEEEvNT_6ParamsE:
[----:B------:R-:W-:Y:S01]  /*0000*/  LDC R1, c[0x0][0x28] ;  /* 0x00000a00ff017b82 */ /* 0x000fe20000000800 */
[----:B------:R-:W-:Y:S05]  /*0010*/  EXIT ;  /* 0x000000000000794d */ /* 0x000fea0003800000 */
.L_x_5:
        /* <DEDUP_REMOVED lines=14> */
.L_x_23:


//--------------------- .text._ZN7cutlass13device_kernelIN5flash19enable_sm80_to_sm89INS1_16FlashAttnFwdSm80INS1_25CollectiveMainloopFwdSm80ILi8ELi1ELb1EN4cute5tupleIJNS5_1CILi128EEENS7_ILi64EEENS7_ILi256EEEEEELi256ENS_10bfloat16_tEfNS_4arch4Sm80ELb1ELb0ELb1ELb0ELb1ELb0ELb1ELb0EEENS1_21CollectiveEpilogueFwdINS6_IJS8_SA_S9_EEENS6_IJNS7_ILi1EEESI_SI_EEESC_SE_Li256ELb0ELb1ELb0ELb0EEENS1_30DynamicPersistentTileSchedulerILi256ELi256ELb0ELb1ELb0EEEEEEEEEvNT_6ParamsE --------------------------
	.section	.text._ZN7cutlass13device_kernelIN5flash19enable_sm80_to_sm89INS1_16FlashAttnFwdSm80INS1_25CollectiveMainloopFwdSm80ILi8ELi1ELb1EN4cute5tupleIJNS5_1CILi128EEENS7_ILi64EEENS7_ILi256EEEEEELi256ENS_10bfloat16_tEfNS_4arch4Sm80ELb1ELb0ELb1ELb0ELb1ELb0ELb1ELb0EEENS1_21CollectiveEpilogueFwdINS6_IJS8_SA_S9_EEENS6_IJNS7_ILi1EEESI_SI_EEESC_SE_Li256ELb0ELb1ELb0ELb0EEENS1_30DynamicPersistentTileSchedulerILi256ELi256ELb0ELb1ELb0EEEEEEEEEvNT_6ParamsE,"ax",@progbits
	.align	128
.text._ZN7cutlass13device_kernelIN5flash19enable_sm80_to_sm89INS1_16FlashAttnFwdSm80INS1_25CollectiveMainloopFwdSm80ILi8ELi1ELb1EN4cute5tupleIJNS5_1CILi128EEENS7_ILi64EEENS7_ILi256EEEEEELi256ENS_10bfloat16_tEfNS_4arch4Sm80ELb1ELb0ELb1ELb0ELb1ELb0ELb1ELb0EEENS1_21CollectiveEpilogueFwdINS6_IJS8_SA_S9_EEENS6_IJNS7_ILi1EEESI_SI_EEESC_SE_Li256ELb0ELb1ELb0ELb0EEENS1_30DynamicPersistentTileSchedulerILi256ELi256ELb0ELb1ELb0EEEEEEEEEvNT_6ParamsE:
        .type           _ZN7cutlass13device_kernelIN5flash19enable_sm80_to_sm89INS1_16FlashAttnFwdSm80INS1_25CollectiveMainloopFwdSm80ILi8ELi1ELb1EN4cute5tupleIJNS5_1CILi128EEENS7_ILi64EEENS7_ILi256EEEEEELi256ENS_10bfloat16_tEfNS_4arch4Sm80ELb1ELb0ELb1ELb0ELb1ELb0ELb1ELb0EEENS1_21CollectiveEpilogueFwdINS6_IJS8_SA_S9_EEENS6_IJNS7_ILi1EEESI_SI_EEESC_SE_Li256ELb0ELb1ELb0ELb0EEENS1_30DynamicPersistentTileSchedulerILi256ELi256ELb0ELb1ELb0EEEEEEEEEvNT_6ParamsE,@function
        .size           _ZN7cutlass13device_kernelIN5flash19enable_sm80_to_sm89INS1_16FlashAttnFwdSm80INS1_25CollectiveMainloopFwdSm80ILi8ELi1ELb1EN4cute5tupleIJNS5_1CILi128EEENS7_ILi64EEENS7_ILi256EEEEEELi256ENS_10bfloat16_tEfNS_4arch4Sm80ELb1ELb0ELb1ELb0ELb1ELb0ELb1ELb0EEENS1_21CollectiveEpilogueFwdINS6_IJS8_SA_S9_EEENS6_IJNS7_ILi1EEESI_SI_EEESC_SE_Li256ELb0ELb1ELb0ELb0EEENS1_30DynamicPersistentTileSchedulerILi256ELi256ELb0ELb1ELb0EEEEEEEEEvNT_6ParamsE,(.L_x_24 - _ZN7cutlass13device_kernelIN5flash19enable_sm80_to_sm89INS1_16FlashAttnFwdSm80INS1_25CollectiveMainloopFwdSm80ILi8ELi1ELb1EN4cute5tupleIJNS5_1CILi128EEENS7_ILi64EEENS7_ILi256EEEEEELi256ENS_10bfloat16_tEfNS_4arch4Sm80ELb1ELb0ELb1ELb0ELb1ELb0ELb1ELb0EEENS1_21CollectiveEpilogueFwdINS6_IJS8_SA_S9_EEENS6_IJNS7_ILi1EEESI_SI_EEESC_SE_Li256ELb0ELb1ELb0ELb0EEENS1_30DynamicPersistentTileSchedulerILi256ELi256ELb0ELb1ELb0EEEEEEEEEvNT_6ParamsE)
        .other          _ZN7cutlass13device_kernelIN5flash19enable_sm80_to_sm89INS1_16FlashAttnFwdSm80INS1_25CollectiveMainloopFwdSm80ILi8ELi1ELb1EN4cute5tupleIJNS5_1CILi128EEENS7_ILi64EEENS7_ILi256EEEEEELi256ENS_10bfloat16_tEfNS_4arch4Sm80ELb1ELb0ELb1ELb0ELb1ELb0ELb1ELb0EEENS1_21CollectiveEpilogueFwdINS6_IJS8_SA_S9_EEENS6_IJNS7_ILi1EEESI_SI_EEESC_SE_Li256ELb0ELb1ELb0ELb0EEENS1_30DynamicPersistentTileSchedulerILi256ELi256ELb0ELb1ELb0EEEEEEEEEvNT_6ParamsE,@"STO_CUDA_ENTRY STV_DEFAULT"
_ZN7cutlass13device_kernelIN5flash19enable_sm80_to_sm89INS1_16FlashAttnFwdSm80INS1_25CollectiveMainloopFwdSm80ILi8ELi1ELb1EN4cute5tupleIJNS5_1CILi128EEENS7_ILi64EEENS7_ILi256EEEEEELi256ENS_10bfloat16_tEfNS_4arch4Sm80ELb1ELb0ELb1ELb0ELb1ELb0ELb1ELb0EEENS1_21CollectiveEpilogueFwdINS6_IJS8_SA_S9_EEENS6_IJNS7_ILi1EEESI_SI_EEESC_SE_Li256ELb0ELb1ELb0ELb0EEENS1_30DynamicPersistentTileSchedulerILi256ELi256ELb0ELb1ELb0EEEEEEEEEvNT_6ParamsE:
[----:B------:R-:W-:Y:S01]  /*0000*/  LDC R1, c[0x0][0x28] ;  /* 0x00000a00ff017b82 */ /* 0x000fe20000000800 */
[----:B------:R-:W-:Y:S05]  /*0010*/  EXIT ;  /* 0x000000000000794d */ /* 0x000fea0003800000 */
.L_x_6:
        /* <DEDUP_REMOVED lines=14> */
.L_x_24:


//--------------------- .text._ZN7cutlass13device_kernelIN5flash19enable_sm80_to_sm89INS1_16FlashAttnFwdSm80INS1_25CollectiveMainloopFwdSm80ILi8ELi1ELb1EN4cute5tupleIJNS5_1CILi128EEENS7_ILi64EEENS7_ILi256EEEEEELi256ENS_10bfloat16_tEfNS_4arch4Sm80ELb1ELb0ELb1ELb1ELb1ELb0ELb1ELb0EEENS1_21CollectiveEpilogueFwdINS6_IJS8_SA_S9_EEENS6_IJNS7_ILi1EEESI_SI_EEESC_SE_Li256ELb1ELb1ELb0ELb0EEENS1_19SingleTileSchedulerILb1ELb0ELb1ELi128EEEEEEEEEvNT_6ParamsE --------------------------
	.section	.text._ZN7cutlass13device_kernelIN5flash19enable_sm80_to_sm89INS1_16FlashAttnFwdSm80INS1_25CollectiveMainloopFwdSm80ILi8ELi1ELb1EN4cute5tupleIJNS5_1CILi128EEENS7_ILi64EEENS7_ILi256EEEEEELi256ENS_10bfloat16_tEfNS_4arch4Sm80ELb1ELb0ELb1ELb1ELb1ELb0ELb1ELb0EEENS1_21CollectiveEpilogueFwdINS6_IJS8_SA_S9_EEENS6_IJNS7_ILi1EEESI_SI_EEESC_SE_Li256ELb1ELb1ELb0ELb0EEENS1_19SingleTileSchedulerILb1ELb0ELb1ELi128EEEEEEEEEvNT_6ParamsE,"ax",@progbits
	.align	128
.text._ZN7cutlass13device_kernelIN5flash19enable_sm80_to_sm89INS1_16FlashAttnFwdSm80INS1_25CollectiveMainloopFwdSm80ILi8ELi1ELb1EN4cute5tupleIJNS5_1CILi128EEENS7_ILi64EEENS7_ILi256EEEEEELi256ENS_10bfloat16_tEfNS_4arch4Sm80ELb1ELb0ELb1ELb1ELb1ELb0ELb1ELb0EEENS1_21CollectiveEpilogueFwdINS6_IJS8_SA_S9_EEENS6_IJNS7_ILi1EEESI_SI_EEESC_SE_Li256ELb1ELb1ELb0ELb0EEENS1_19SingleTileSchedulerILb1ELb0ELb1ELi128EEEEEEEEEvNT_6ParamsE:
        .type           _ZN7cutlass13device_kernelIN5flash19enable_sm80_to_sm89INS1_16FlashAttnFwdSm80INS1_25CollectiveMainloopFwdSm80ILi8ELi1ELb1EN4cute5tupleIJNS5_1CILi128EEENS7_ILi64EEENS7_ILi256EEEEEELi256ENS_10bfloat16_tEfNS_4arch4Sm80ELb1ELb0ELb1ELb1ELb1ELb0ELb1ELb0EEENS1_21CollectiveEpilogueFwdINS6_IJS8_SA_S9_EEENS6_IJNS7_ILi1EEESI_SI_EEESC_SE_Li256ELb1ELb1ELb0ELb0EEENS1_19SingleTileSchedulerILb1ELb0ELb1ELi128EEEEEEEEEvNT_6ParamsE,@function
        .size           _ZN7cutlass13device_kernelIN5flash19enable_sm80_to_sm89INS1_16FlashAttnFwdSm80INS1_25CollectiveMainloopFwdSm80ILi8ELi1ELb1EN4cute5tupleIJNS5_1CILi128EEENS7_ILi64EEENS7_ILi256EEEEEELi256ENS_10bfloat16_tEfNS_4arch4Sm80ELb1ELb0ELb1ELb1ELb1ELb0ELb1ELb0EEENS1_21CollectiveEpilogueFwdINS6_IJS8_SA_S9_EEENS6_IJNS7_ILi1EEESI_SI_EEESC_SE_Li256ELb1ELb1ELb0ELb0EEENS1_19SingleTileSchedulerILb1ELb0ELb1ELi128EEEEEEEEEvNT_6ParamsE,(.L_x_25 - _ZN7cutlass13device_kernelIN5flash19enable_sm80_to_sm89INS1_16FlashAttnFwdSm80INS1_25CollectiveMainloopFwdSm80ILi8ELi1ELb1EN4cute5tupleIJNS5_1CILi128EEENS7_ILi64EEENS7_ILi256EEEEEELi256ENS_10bfloat16_tEfNS_4arch4Sm80ELb1ELb0ELb1ELb1ELb1ELb0ELb1ELb0EEENS1_21CollectiveEpilogueFwdINS6_IJS8_SA_S9_EEENS6_IJNS7_ILi1EEESI_SI_EEESC_SE_Li256ELb1ELb1ELb0ELb0EEENS1_19SingleTileSchedulerILb1ELb0ELb1ELi128EEEEEEEEEvNT_6ParamsE)
        .other          _ZN7cutlass13device_kernelIN5flash19enable_sm80_to_sm89INS1_16FlashAttnFwdSm80INS1_25CollectiveMainloopFwdSm80ILi8ELi1ELb1EN4cute5tupleIJNS5_1CILi128EEENS7_ILi64EEENS7_ILi256EEEEEELi256ENS_10bfloat16_tEfNS_4arch4Sm80ELb1ELb0ELb1ELb1ELb1ELb0ELb1ELb0EEENS1_21CollectiveEpilogueFwdINS6_IJS8_SA_S9_EEENS6_IJNS7_ILi1EEESI_SI_EEESC_SE_Li256ELb1ELb1ELb0ELb0EEENS1_19SingleTileSchedulerILb1ELb0ELb1ELi128EEEEEEEEEvNT_6ParamsE,@"STO_CUDA_ENTRY STV_DEFAULT"
_ZN7cutlass13device_kernelIN5flash19enable_sm80_to_sm89INS1_16FlashAttnFwdSm80INS1_25CollectiveMainloopFwdSm80ILi8ELi1ELb1EN4cute5tupleIJNS5_1CILi128EEENS7_ILi64EEENS7_ILi256EEEEEELi256ENS_10bfloat16_tEfNS_4arch4Sm80ELb1ELb0ELb1ELb1ELb1ELb0ELb1ELb0EEENS1_21CollectiveEpilogueFwdINS6_IJS8_SA_S9_EEENS6_IJNS7_ILi1EEESI_SI_EEESC_SE_Li256ELb1ELb1ELb0ELb0EEENS1_19SingleTileSchedulerILb1ELb0ELb1ELi128EEEEEEEEEvNT_6ParamsE:
[----:B------:R-:W-:Y:S01]  /*0000*/  LDC R1, c[0x0][0x28] ;  /* 0x00000a00ff017b82 */ /* 0x000fe20000000800 */
[----:B------:R-:W-:Y:S05]  /*0010*/  EXIT ;  /* 0x000000000000794d */ /* 0x000fea0003800000 */
.L_x_7:
        /* <DEDUP_REMOVED lines=14> */
.L_x_25:


//--------------------- .text._ZN7cutlass13device_kernelIN5flash19enable_sm80_to_sm89INS1_16FlashAttnFwdSm80INS1_25CollectiveMainloopFwdSm80ILi8ELi1ELb0EN4cute5tupleIJNS5_1CILi128EEENS7_ILi32EEENS7_ILi256EEEEEELi256ENS_10bfloat16_tEfNS_4arch4Sm80ELb1ELb0ELb1ELb1ELb1ELb1ELb1ELb0EEENS1_21CollectiveEpilogueFwdINS6_IJS8_SA_S9_EEENS6_IJNS7_ILi1EEESI_SI_EEESC_SE_Li256ELb1ELb1ELb0ELb0EEENS1_19SingleTileSchedulerILb1ELb0ELb1ELi128EEEEEEEEEvNT_6ParamsE --------------------------
	.section	.text._ZN7cutlass13device_kernelIN5flash19enable_sm80_to_sm89INS1_16FlashAttnFwdSm80INS1_25CollectiveMainloopFwdSm80ILi8ELi1ELb0EN4cute5tupleIJNS5_1CILi128EEENS7_ILi32EEENS7_ILi256EEEEEELi256ENS_10bfloat16_tEfNS_4arch4Sm80ELb1ELb0ELb1ELb1ELb1ELb1ELb1ELb0EEENS1_21CollectiveEpilogueFwdINS6_IJS8_SA_S9_EEENS6_IJNS7_ILi1EEESI_SI_EEESC_SE_Li256ELb1ELb1ELb0ELb0EEENS1_19SingleTileSchedulerILb1ELb0ELb1ELi128EEEEEEEEEvNT_6ParamsE,"ax",@progbits
	.align	128
.text._ZN7cutlass13device_kernelIN5flash19enable_sm80_to_sm89INS1_16FlashAttnFwdSm80INS1_25CollectiveMainloopFwdSm80ILi8ELi1ELb0EN4cute5tupleIJNS5_1CILi128EEENS7_ILi32EEENS7_ILi256EEEEEELi256ENS_10bfloat16_tEfNS_4arch4Sm80ELb1ELb0ELb1ELb1ELb1ELb1ELb1ELb0EEENS1_21CollectiveEpilogueFwdINS6_IJS8_SA_S9_EEENS6_IJNS7_ILi1EEESI_SI_EEESC_SE_Li256ELb1ELb1ELb0ELb0EEENS1_19SingleTileSchedulerILb1ELb0ELb1ELi128EEEEEEEEEvNT_6ParamsE:
        .type           _ZN7cutlass13device_kernelIN5flash19enable_sm80_to_sm89INS1_16FlashAttnFwdSm80INS1_25CollectiveMainloopFwdSm80ILi8ELi1ELb0EN4cute5tupleIJNS5_1CILi128EEENS7_ILi32EEENS7_ILi256EEEEEELi256ENS_10bfloat16_tEfNS_4arch4Sm80ELb1ELb0ELb1ELb1ELb1ELb1ELb1ELb0EEENS1_21CollectiveEpilogueFwdINS6_IJS8_SA_S9_EEENS6_IJNS7_ILi1EEESI_SI_EEESC_SE_Li256ELb1ELb1ELb0ELb0EEENS1_19SingleTileSchedulerILb1ELb0ELb1ELi128EEEEEEEEEvNT_6ParamsE,@function
        .size           _ZN7cutlass13device_kernelIN5flash19enable_sm80_to_sm89INS1_16FlashAttnFwdSm80INS1_25CollectiveMainloopFwdSm80ILi8ELi1ELb0EN4cute5tupleIJNS5_1CILi128EEENS7_ILi32EEENS7_ILi256EEEEEELi256ENS_10bfloat16_tEfNS_4arch4Sm80ELb1ELb0ELb1ELb1ELb1ELb1ELb1ELb0EEENS1_21CollectiveEpilogueFwdINS6_IJS8_SA_S9_EEENS6_IJNS7_ILi1EEESI_SI_EEESC_SE_Li256ELb1ELb1ELb0ELb0EEENS1_19SingleTileSchedulerILb1ELb0ELb1ELi128EEEEEEEEEvNT_6ParamsE,(.L_x_26 - _ZN7cutlass13device_kernelIN5flash19enable_sm80_to_sm89INS1_16FlashAttnFwdSm80INS1_25CollectiveMainloopFwdSm80ILi8ELi1ELb0EN4cute5tupleIJNS5_1CILi128EEENS7_ILi32EEENS7_ILi256EEEEEELi256ENS_10bfloat16_tEfNS_4arch4Sm80ELb1ELb0ELb1ELb1ELb1ELb1ELb1ELb0EEENS1_21CollectiveEpilogueFwdINS6_IJS8_SA_S9_EEENS6_IJNS7_ILi1EEESI_SI_EEESC_SE_Li256ELb1ELb1ELb0ELb0EEENS1_19SingleTileSchedulerILb1ELb0ELb1ELi128EEEEEEEEEvNT_6ParamsE)
        .other          _ZN7cutlass13device_kernelIN5flash19enable_sm80_to_sm89INS1_16FlashAttnFwdSm80INS1_25CollectiveMainloopFwdSm80ILi8ELi1ELb0EN4cute5tupleIJNS5_1CILi128EEENS7_ILi32EEENS7_ILi256EEEEEELi256ENS_10bfloat16_tEfNS_4arch4Sm80ELb1ELb0ELb1ELb1ELb1ELb1ELb1ELb0EEENS1_21CollectiveEpilogueFwdINS6_IJS8_SA_S9_EEENS6_IJNS7_ILi1EEESI_SI_EEESC_SE_Li256ELb1ELb1ELb0ELb0EEENS1_19SingleTileSchedulerILb1ELb0ELb1ELi128EEEEEEEEEvNT_6ParamsE,@"STO_CUDA_ENTRY STV_DEFAULT"
_ZN7cutlass13device_kernelIN5flash19enable_sm80_to_sm89INS1_16FlashAttnFwdSm80INS1_25CollectiveMainloopFwdSm80ILi8ELi1ELb0EN4cute5tupleIJNS5_1CILi128EEENS7_ILi32EEENS7_ILi256EEEEEELi256ENS_10bfloat16_tEfNS_4arch4Sm80ELb1ELb0ELb1ELb1ELb1ELb1ELb1ELb0EEENS1_21CollectiveEpilogueFwdINS6_IJS8_SA_S9_EEENS6_IJNS7_ILi1EEESI_SI_EEESC_SE_Li256ELb1ELb1ELb0ELb0EEENS1_19SingleTileSchedulerILb1ELb0ELb1ELi128EEEEEEEEEvNT_6ParamsE:
[----:B------:R-:W-:Y:S01]  /*0000*/  LDC R1, c[0x0][0x28] ;  /* 0x00000a00ff017b82 */ /* 0x000fe20000000800 */
[----:B------:R-:W-:Y:S05]  /*0010*/  EXIT ;  /* 0x000000000000794d */ /* 0x000fea0003800000 */
.L_x_8:
        /* <DEDUP_REMOVED lines=14> */
.L_x_26:


//--------------------- .text._ZN7cutlass13device_kernelIN5flash19enable_sm80_to_sm89INS1_16FlashAttnFwdSm80INS1_25CollectiveMainloopFwdSm80ILi8ELi1ELb0EN4cute5tupleIJNS5_1CILi128EEENS7_ILi96EEENS7_ILi256EEEEEELi256ENS_10bfloat16_tEfNS_4arch4Sm80ELb0ELb0ELb1ELb0ELb1ELb0ELb1ELb0EEENS1_21CollectiveEpilogueFwdINS6_IJS8_SA_S9_EEENS6_IJNS7_ILi1EEESI_SI_EEESC_SE_Li256ELb0ELb1ELb0ELb0EEENS1_19SingleTileSchedulerILb0ELb0ELb1ELi128EEEEEEEEEvNT_6ParamsE --------------------------
	.section	.text._ZN7cutlass13device_kernelIN5flash19enable_sm80_to_sm89INS1_16FlashAttnFwdSm80INS1_25CollectiveMainloopFwdSm80ILi8ELi1ELb0EN4cute5tupleIJNS5_1CILi128EEENS7_ILi96EEENS7_ILi256EEEEEELi256ENS_10bfloat16_tEfNS_4arch4Sm80ELb0ELb0ELb1ELb0ELb1ELb0ELb1ELb0EEENS1_21CollectiveEpilogueFwdINS6_IJS8_SA_S9_EEENS6_IJNS7_ILi1EEESI_SI_EEESC_SE_Li256ELb0ELb1ELb0ELb0EEENS1_19SingleTileSchedulerILb0ELb0ELb1ELi128EEEEEEEEEvNT_6ParamsE,"ax",@progbits
	.align	128
.text._ZN7cutlass13device_kernelIN5flash19enable_sm80_to_sm89INS1_16FlashAttnFwdSm80INS1_25CollectiveMainloopFwdSm80ILi8ELi1ELb0EN4cute5tupleIJNS5_1CILi128EEENS7_ILi96EEENS7_ILi256EEEEEELi256ENS_10bfloat16_tEfNS_4arch4Sm80ELb0ELb0ELb1ELb0ELb1ELb0ELb1ELb0EEENS1_21CollectiveEpilogueFwdINS6_IJS8_SA_S9_EEENS6_IJNS7_ILi1EEESI_SI_EEESC_SE_Li256ELb0ELb1ELb0ELb0EEENS1_19SingleTileSchedulerILb0ELb0ELb1ELi128EEEEEEEEEvNT_6ParamsE:
        .type           _ZN7cutlass13device_kernelIN5flash19enable_sm80_to_sm89INS1_16FlashAttnFwdSm80INS1_25CollectiveMainloopFwdSm80ILi8ELi1ELb0EN4cute5tupleIJNS5_1CILi128EEENS7_ILi96EEENS7_ILi256EEEEEELi256ENS_10bfloat16_tEfNS_4arch4Sm80ELb0ELb0ELb1ELb0ELb1ELb0ELb1ELb0EEENS1_21CollectiveEpilogueFwdINS6_IJS8_SA_S9_EEENS6_IJNS7_ILi1EEESI_SI_EEESC_SE_Li256ELb0ELb1ELb0ELb0EEENS1_19SingleTileSchedulerILb0ELb0ELb1ELi128EEEEEEEEEvNT_6ParamsE,@function
        .size           _ZN7cutlass13device_kernelIN5flash19enable_sm80_to_sm89INS1_16FlashAttnFwdSm80INS1_25CollectiveMainloopFwdSm80ILi8ELi1ELb0EN4cute5tupleIJNS5_1CILi128EEENS7_ILi96EEENS7_ILi256EEEEEELi256ENS_10bfloat16_tEfNS_4arch4Sm80ELb0ELb0ELb1ELb0ELb1ELb0ELb1ELb0EEENS1_21CollectiveEpilogueFwdINS6_IJS8_SA_S9_EEENS6_IJNS7_ILi1EEESI_SI_EEESC_SE_Li256ELb0ELb1ELb0ELb0EEENS1_19SingleTileSchedulerILb0ELb0ELb1ELi128EEEEEEEEEvNT_6ParamsE,(.L_x_27 - _ZN7cutlass13device_kernelIN5flash19enable_sm80_to_sm89INS1_16FlashAttnFwdSm80INS1_25CollectiveMainloopFwdSm80ILi8ELi1ELb0EN4cute5tupleIJNS5_1CILi128EEENS7_ILi96EEENS7_ILi256EEEEEELi256ENS_10bfloat16_tEfNS_4arch4Sm80ELb0ELb0ELb1ELb0ELb1ELb0ELb1ELb0EEENS1_21CollectiveEpilogueFwdINS6_IJS8_SA_S9_EEENS6_IJNS7_ILi1EEESI_SI_EEESC_SE_Li256ELb0ELb1ELb0ELb0EEENS1_19SingleTileSchedulerILb0ELb0ELb1ELi128EEEEEEEEEvNT_6ParamsE)
        .other          _ZN7cutlass13device_kernelIN5flash19enable_sm80_to_sm89INS1_16FlashAttnFwdSm80INS1_25CollectiveMainloopFwdSm80ILi8ELi1ELb0EN4cute5tupleIJNS5_1CILi128EEENS7_ILi96EEENS7_ILi256EEEEEELi256ENS_10bfloat16_tEfNS_4arch4Sm80ELb0ELb0ELb1ELb0ELb1ELb0ELb1ELb0EEENS1_21CollectiveEpilogueFwdINS6_IJS8_SA_S9_EEENS6_IJNS7_ILi1EEESI_SI_EEESC_SE_Li256ELb0ELb1ELb0ELb0EEENS1_19SingleTileSchedulerILb0ELb0ELb1ELi128EEEEEEEEEvNT_6ParamsE,@"STO_CUDA_ENTRY STV_DEFAULT"
_ZN7cutlass13device_kernelIN5flash19enable_sm80_to_sm89INS1_16FlashAttnFwdSm80INS1_25CollectiveMainloopFwdSm80ILi8ELi1ELb0EN4cute5tupleIJNS5_1CILi128EEENS7_ILi96EEENS7_ILi256EEEEEELi256ENS_10bfloat16_tEfNS_4arch4Sm80ELb0ELb0ELb1ELb0ELb1ELb0ELb1ELb0EEENS1_21CollectiveEpilogueFwdINS6_IJS8_SA_S9_EEENS6_IJNS7_ILi1EEESI_SI_EEESC_SE_Li256ELb0ELb1ELb0ELb0EEENS1_19SingleTileSchedulerILb0ELb0ELb1ELi128EEEEEEEEEvNT_6ParamsE:
[----:B------:R-:W-:Y:S01]  /*0000*/  LDC R1, c[0x0][0x28] ;  /* 0x00000a00ff017b82 */ /* 0x000fe20000000800 */
[----:B------:R-:W-:Y:S05]  /*0010*/  EXIT ;  /* 0x000000000000794d */ /* 0x000fea0003800000 */
.L_x_9:
        /* <DEDUP_REMOVED lines=14> */
.L_x_27:


//--------------------- .text._ZN7cutlass13device_kernelIN5flash19enable_sm80_to_sm89INS1_16FlashAttnFwdSm80INS1_25CollectiveMainloopFwdSm80ILi8ELi1ELb0EN4cute5tupleIJNS5_1CILi128EEENS7_ILi96EEENS7_ILi256EEEEEELi256ENS_10bfloat16_tEfNS_4arch4Sm80ELb0ELb0ELb1ELb1ELb1ELb0ELb1ELb0EEENS1_21CollectiveEpilogueFwdINS6_IJS8_SA_S9_EEENS6_IJNS7_ILi1EEESI_SI_EEESC_SE_Li256ELb1ELb1ELb0ELb0EEENS1_19SingleTileSchedulerILb1ELb0ELb1ELi128EEEEEEEEEvNT_6ParamsE --------------------------
	.section	.text._ZN7cutlass13device_kernelIN5flash19enable_sm80_to_sm89INS1_16FlashAttnFwdSm80INS1_25CollectiveMainloopFwdSm80ILi8ELi1ELb0EN4cute5tupleIJNS5_1CILi128EEENS7_ILi96EEENS7_ILi256EEEEEELi256ENS_10bfloat16_tEfNS_4arch4Sm80ELb0ELb0ELb1ELb1ELb1ELb0ELb1ELb0EEENS1_21CollectiveEpilogueFwdINS6_IJS8_SA_S9_EEENS6_IJNS7_ILi1EEESI_SI_EEESC_SE_Li256ELb1ELb1ELb0ELb0EEENS1_19SingleTileSchedulerILb1ELb0ELb1ELi128EEEEEEEEEvNT_6ParamsE,"ax",@progbits
	.align	128
.text._ZN7cutlass13device_kernelIN5flash19enable_sm80_to_sm89INS1_16FlashAttnFwdSm80INS1_25CollectiveMainloopFwdSm80ILi8ELi1ELb0EN4cute5tupleIJNS5_1CILi128EEENS7_ILi96EEENS7_ILi256EEEEEELi256ENS_10bfloat16_tEfNS_4arch4Sm80ELb0ELb0ELb1ELb1ELb1ELb0ELb1ELb0EEENS1_21CollectiveEpilogueFwdINS6_IJS8_SA_S9_EEENS6_IJNS7_ILi1EEESI_SI_EEESC_SE_Li256ELb1ELb1ELb0ELb0EEENS1_19SingleTileSchedulerILb1ELb0ELb1ELi128EEEEEEEEEvNT_6ParamsE:
        .type           _ZN7cutlass13device_kernelIN5flash19enable_sm80_to_sm89INS1_16FlashAttnFwdSm80INS1_25CollectiveMainloopFwdSm80ILi8ELi1ELb0EN4cute5tupleIJNS5_1CILi128EEENS7_ILi96EEENS7_ILi256EEEEEELi256ENS_10bfloat16_tEfNS_4arch4Sm80ELb0ELb0ELb1ELb1ELb1ELb0ELb1ELb0EEENS1_21CollectiveEpilogueFwdINS6_IJS8_SA_S9_EEENS6_IJNS7_ILi1EEESI_SI_EEESC_SE_Li256ELb1ELb1ELb0ELb0EEENS1_19SingleTileSchedulerILb1ELb0ELb1ELi128EEEEEEEEEvNT_6ParamsE,@function
        .size           _ZN7cutlass13device_kernelIN5flash19enable_sm80_to_sm89INS1_16FlashAttnFwdSm80INS1_25CollectiveMainloopFwdSm80ILi8ELi1ELb0EN4cute5tupleIJNS5_1CILi128EEENS7_ILi96EEENS7_ILi256EEEEEELi256ENS_10bfloat16_tEfNS_4arch4Sm80ELb0ELb0ELb1ELb1ELb1ELb0ELb1ELb0EEENS1_21CollectiveEpilogueFwdINS6_IJS8_SA_S9_EEENS6_IJNS7_ILi1EEESI_SI_EEESC_SE_Li256ELb1ELb1ELb0ELb0EEENS1_19SingleTileSchedulerILb1ELb0ELb1ELi128EEEEEEEEEvNT_6ParamsE,(.L_x_28 - _ZN7cutlass13device_kernelIN5flash19enable_sm80_to_sm89INS1_16FlashAttnFwdSm80INS1_25CollectiveMainloopFwdSm80ILi8ELi1ELb0EN4cute5tupleIJNS5_1CILi128EEENS7_ILi96EEENS7_ILi256EEEEEELi256ENS_10bfloat16_tEfNS_4arch4Sm80ELb0ELb0ELb1ELb1ELb1ELb0ELb1ELb0EEENS1_21CollectiveEpilogueFwdINS6_IJS8_SA_S9_EEENS6_IJNS7_ILi1EEESI_SI_EEESC_SE_Li256ELb1ELb1ELb0ELb0EEENS1_19SingleTileSchedulerILb1ELb0ELb1ELi128EEEEEEEEEvNT_6ParamsE)
        .other          _ZN7cutlass13device_kernelIN5flash19enable_sm80_to_sm89INS1_16FlashAttnFwdSm80INS1_25CollectiveMainloopFwdSm80ILi8ELi1ELb0EN4cute5tupleIJNS5_1CILi128EEENS7_ILi96EEENS7_ILi256EEEEEELi256ENS_10bfloat16_tEfNS_4arch4Sm80ELb0ELb0ELb1ELb1ELb1ELb0ELb1ELb0EEENS1_21CollectiveEpilogueFwdINS6_IJS8_SA_S9_EEENS6_IJNS7_ILi1EEESI_SI_EEESC_SE_Li256ELb1ELb1ELb0ELb0EEENS1_19SingleTileSchedulerILb1ELb0ELb1ELi128EEEEEEEEEvNT_6ParamsE,@"STO_CUDA_ENTRY STV_DEFAULT"
_ZN7cutlass13device_kernelIN5flash19enable_sm80_to_sm89INS1_16FlashAttnFwdSm80INS1_25CollectiveMainloopFwdSm80ILi8ELi1ELb0EN4cute5tupleIJNS5_1CILi128EEENS7_ILi96EEENS7_ILi256EEEEEELi256ENS_10bfloat16_tEfNS_4arch4Sm80ELb0ELb0ELb1ELb1ELb1ELb0ELb1ELb0EEENS1_21CollectiveEpilogueFwdINS6_IJS8_SA_S9_EEENS6_IJNS7_ILi1EEESI_SI_EEESC_SE_Li256ELb1ELb1ELb0ELb0EEENS1_19SingleTileSchedulerILb1ELb0ELb1ELi128EEEEEEEEEvNT_6ParamsE:
[----:B------:R-:W-:Y:S01]  /*0000*/  LDC R1, c[0x0][0x28] ;  /* 0x00000a00ff017b82 */ /* 0x000fe20000000800 */
[----:B------:R-:W-:Y:S05]  /*0010*/  EXIT ;  /* 0x000000000000794d */ /* 0x000fea0003800000 */
.L_x_10:
        /* <DEDUP_REMOVED lines=14> */
.L_x_28:


//--------------------- .text._ZN7cutlass13device_kernelIN5flash19enable_sm80_to_sm89INS1_16FlashAttnFwdSm80INS1_25CollectiveMainloopFwdSm80ILi8ELi1ELb0EN4cute5tupleIJNS5_1CILi128EEENS7_ILi48EEENS7_ILi256EEEEEELi256ENS_10bfloat16_tEfNS_4arch4Sm80ELb0ELb0ELb1ELb1ELb1ELb1ELb1ELb0EEENS1_21CollectiveEpilogueFwdINS6_IJS8_SA_S9_EEENS6_IJNS7_ILi1EEESI_SI_EEESC_SE_Li256ELb1ELb1ELb0ELb0EEENS1_19SingleTileSchedulerILb1ELb0ELb1ELi128EEEEEEEEEvNT_6ParamsE --------------------------
	.section	.text._ZN7cutlass13device_kernelIN5flash19enable_sm80_to_sm89INS1_16FlashAttnFwdSm80INS1_25CollectiveMainloopFwdSm80ILi8ELi1ELb0EN4cute5tupleIJNS5_1CILi128EEENS7_ILi48EEENS7_ILi256EEEEEELi256ENS_10bfloat16_tEfNS_4arch4Sm80ELb0ELb0ELb1ELb1ELb1ELb1ELb1ELb0EEENS1_21CollectiveEpilogueFwdINS6_IJS8_SA_S9_EEENS6_IJNS7_ILi1EEESI_SI_EEESC_SE_Li256ELb1ELb1ELb0ELb0EEENS1_19SingleTileSchedulerILb1ELb0ELb1ELi128EEEEEEEEEvNT_6ParamsE,"ax",@progbits
	.align	128
.text._ZN7cutlass13device_kernelIN5flash19enable_sm80_to_sm89INS1_16FlashAttnFwdSm80INS1_25CollectiveMainloopFwdSm80ILi8ELi1ELb0EN4cute5tupleIJNS5_1CILi128EEENS7_ILi48EEENS7_ILi256EEEEEELi256ENS_10bfloat16_tEfNS_4arch4Sm80ELb0ELb0ELb1ELb1ELb1ELb1ELb1ELb0EEENS1_21CollectiveEpilogueFwdINS6_IJS8_SA_S9_EEENS6_IJNS7_ILi1EEESI_SI_EEESC_SE_Li256ELb1ELb1ELb0ELb0EEENS1_19SingleTileSchedulerILb1ELb0ELb1ELi128EEEEEEEEEvNT_6ParamsE:
        .type           _ZN7cutlass13device_kernelIN5flash19enable_sm80_to_sm89INS1_16FlashAttnFwdSm80INS1_25CollectiveMainloopFwdSm80ILi8ELi1ELb0EN4cute5tupleIJNS5_1CILi128EEENS7_ILi48EEENS7_ILi256EEEEEELi256ENS_10bfloat16_tEfNS_4arch4Sm80ELb0ELb0ELb1ELb1ELb1ELb1ELb1ELb0EEENS1_21CollectiveEpilogueFwdINS6_IJS8_SA_S9_EEENS6_IJNS7_ILi1EEESI_SI_EEESC_SE_Li256ELb1ELb1ELb0ELb0EEENS1_19SingleTileSchedulerILb1ELb0ELb1ELi128EEEEEEEEEvNT_6ParamsE,@function
        .size           _ZN7cutlass13device_kernelIN5flash19enable_sm80_to_sm89INS1_16FlashAttnFwdSm80INS1_25CollectiveMainloopFwdSm80ILi8ELi1ELb0EN4cute5tupleIJNS5_1CILi128EEENS7_ILi48EEENS7_ILi256EEEEEELi256ENS_10bfloat16_tEfNS_4arch4Sm80ELb0ELb0ELb1ELb1ELb1ELb1ELb1ELb0EEENS1_21CollectiveEpilogueFwdINS6_IJS8_SA_S9_EEENS6_IJNS7_ILi1EEESI_SI_EEESC_SE_Li256ELb1ELb1ELb0ELb0EEENS1_19SingleTileSchedulerILb1ELb0ELb1ELi128EEEEEEEEEvNT_6ParamsE,(.L_x_29 - _ZN7cutlass13device_kernelIN5flash19enable_sm80_to_sm89INS1_16FlashAttnFwdSm80INS1_25CollectiveMainloopFwdSm80ILi8ELi1ELb0EN4cute5tupleIJNS5_1CILi128EEENS7_ILi48EEENS7_ILi256EEEEEELi256ENS_10bfloat16_tEfNS_4arch4Sm80ELb0ELb0ELb1ELb1ELb1ELb1ELb1ELb0EEENS1_21CollectiveEpilogueFwdINS6_IJS8_SA_S9_EEENS6_IJNS7_ILi1EEESI_SI_EEESC_SE_Li256ELb1ELb1ELb0ELb0EEENS1_19SingleTileSchedulerILb1ELb0ELb1ELi128EEEEEEEEEvNT_6ParamsE)
        .other          _ZN7cutlass13device_kernelIN5flash19enable_sm80_to_sm89INS1_16FlashAttnFwdSm80INS1_25CollectiveMainloopFwdSm80ILi8ELi1ELb0EN4cute5tupleIJNS5_1CILi128EEENS7_ILi48EEENS7_ILi256EEEEEELi256ENS_10bfloat16_tEfNS_4arch4Sm80ELb0ELb0ELb1ELb1ELb1ELb1ELb1ELb0EEENS1_21CollectiveEpilogueFwdINS6_IJS8_SA_S9_EEENS6_IJNS7_ILi1EEESI_SI_EEESC_SE_Li256ELb1ELb1ELb0ELb0EEENS1_19SingleTileSchedulerILb1ELb0ELb1ELi128EEEEEEEEEvNT_6ParamsE,@"STO_CUDA_ENTRY STV_DEFAULT"
_ZN7cutlass13device_kernelIN5flash19enable_sm80_to_sm89INS1_16FlashAttnFwdSm80INS1_25CollectiveMainloopFwdSm80ILi8ELi1ELb0EN4cute5tupleIJNS5_1CILi128EEENS7_ILi48EEENS7_ILi256EEEEEELi256ENS_10bfloat16_tEfNS_4arch4Sm80ELb0ELb0ELb1ELb1ELb1ELb1ELb1ELb0EEENS1_21CollectiveEpilogueFwdINS6_IJS8_SA_S9_EEENS6_IJNS7_ILi1EEESI_SI_EEESC_SE_Li256ELb1ELb1ELb0ELb0EEENS1_19SingleTileSchedulerILb1ELb0ELb1ELi128EEEEEEEEEvNT_6ParamsE:
[----:B------:R-:W-:Y:S01]  /*0000*/  LDC R1, c[0x0][0x28] ;  /* 0x00000a00ff017b82 */ /* 0x000fe20000000800 */
[----:B------:R-:W-:Y:S05]  /*0010*/  EXIT ;  /* 0x000000000000794d */ /* 0x000fea0003800000 */
.L_x_11:
        /* <DEDUP_REMOVED lines=14> */
.L_x_29:


//--------------------- .text._ZN7cutlass13device_kernelIN5flash19enable_sm80_to_sm89INS1_16FlashAttnFwdSm80INS1_25CollectiveMainloopFwdSm80ILi8ELi1ELb0EN4cute5tupleIJNS5_1CILi128EEENS7_ILi64EEENS7_ILi256EEEEEELi256ENS_10bfloat16_tEfNS_4arch4Sm80ELb0ELb1ELb1ELb0ELb1ELb0ELb1ELb0EEENS1_21CollectiveEpilogueFwdINS6_IJS8_SA_S9_EEENS6_IJNS7_ILi1EEESI_SI_EEESC_SE_Li256ELb0ELb1ELb0ELb0EEENS1_19SingleTileSchedulerILb0ELb0ELb1ELi128EEEEEEEEEvNT_6ParamsE --------------------------
	.section	.text._ZN7cutlass13device_kernelIN5flash19enable_sm80_to_sm89INS1_16FlashAttnFwdSm80INS1_25CollectiveMainloopFwdSm80ILi8ELi1ELb0EN4cute5tupleIJNS5_1CILi128EEENS7_ILi64EEENS7_ILi256EEEEEELi256ENS_10bfloat16_tEfNS_4arch4Sm80ELb0ELb1ELb1ELb0ELb1ELb0ELb1ELb0EEENS1_21CollectiveEpilogueFwdINS6_IJS8_SA_S9_EEENS6_IJNS7_ILi1EEESI_SI_EEESC_SE_Li256ELb0ELb1ELb0ELb0EEENS1_19SingleTileSchedulerILb0ELb0ELb1ELi128EEEEEEEEEvNT_6ParamsE,"ax",@progbits
	.align	128
.text._ZN7cutlass13device_kernelIN5flash19enable_sm80_to_sm89INS1_16FlashAttnFwdSm80INS1_25CollectiveMainloopFwdSm80ILi8ELi1ELb0EN4cute5tupleIJNS5_1CILi128EEENS7_ILi64EEENS7_ILi256EEEEEELi256ENS_10bfloat16_tEfNS_4arch4Sm80ELb0ELb1ELb1ELb0ELb1ELb0ELb1ELb0EEENS1_21CollectiveEpilogueFwdINS6_IJS8_SA_S9_EEENS6_IJNS7_ILi1EEESI_SI_EEESC_SE_Li256ELb0ELb1ELb0ELb0EEENS1_19SingleTileSchedulerILb0ELb0ELb1ELi128EEEEEEEEEvNT_6ParamsE:
        .type           _ZN7cutlass13device_kernelIN5flash19enable_sm80_to_sm89INS1_16FlashAttnFwdSm80INS1_25CollectiveMainloopFwdSm80ILi8ELi1ELb0EN4cute5tupleIJNS5_1CILi128EEENS7_ILi64EEENS7_ILi256EEEEEELi256ENS_10bfloat16_tEfNS_4arch4Sm80ELb0ELb1ELb1ELb0ELb1ELb0ELb1ELb0EEENS1_21CollectiveEpilogueFwdINS6_IJS8_SA_S9_EEENS6_IJNS7_ILi1EEESI_SI_EEESC_SE_Li256ELb0ELb1ELb0ELb0EEENS1_19SingleTileSchedulerILb0ELb0ELb1ELi128EEEEEEEEEvNT_6ParamsE,@function
        .size           _ZN7cutlass13device_kernelIN5flash19enable_sm80_to_sm89INS1_16FlashAttnFwdSm80INS1_25CollectiveMainloopFwdSm80ILi8ELi1ELb0EN4cute5tupleIJNS5_1CILi128EEENS7_ILi64EEENS7_ILi256EEEEEELi256ENS_10bfloat16_tEfNS_4arch4Sm80ELb0ELb1ELb1ELb0ELb1ELb0ELb1ELb0EEENS1_21CollectiveEpilogueFwdINS6_IJS8_SA_S9_EEENS6_IJNS7_ILi1EEESI_SI_EEESC_SE_Li256ELb0ELb1ELb0ELb0EEENS1_19SingleTileSchedulerILb0ELb0ELb1ELi128EEEEEEEEEvNT_6ParamsE,(.L_x_30 - _ZN7cutlass13device_kernelIN5flash19enable_sm80_to_sm89INS1_16FlashAttnFwdSm80INS1_25CollectiveMainloopFwdSm80ILi8ELi1ELb0EN4cute5tupleIJNS5_1CILi128EEENS7_ILi64EEENS7_ILi256EEEEEELi256ENS_10bfloat16_tEfNS_4arch4Sm80ELb0ELb1ELb1ELb0ELb1ELb0ELb1ELb0EEENS1_21CollectiveEpilogueFwdINS6_IJS8_SA_S9_EEENS6_IJNS7_ILi1EEESI_SI_EEESC_SE_Li256ELb0ELb1ELb0ELb0EEENS1_19SingleTileSchedulerILb0ELb0ELb1ELi128EEEEEEEEEvNT_6ParamsE)
        .other          _ZN7cutlass13device_kernelIN5flash19enable_sm80_to_sm89INS1_16FlashAttnFwdSm80INS1_25CollectiveMainloopFwdSm80ILi8ELi1ELb0EN4cute5tupleIJNS5_1CILi128EEENS7_ILi64EEENS7_ILi256EEEEEELi256ENS_10bfloat16_tEfNS_4arch4Sm80ELb0ELb1ELb1ELb0ELb1ELb0ELb1ELb0EEENS1_21CollectiveEpilogueFwdINS6_IJS8_SA_S9_EEENS6_IJNS7_ILi1EEESI_SI_EEESC_SE_Li256ELb0ELb1ELb0ELb0EEENS1_19SingleTileSchedulerILb0ELb0ELb1ELi128EEEEEEEEEvNT_6ParamsE,@"STO_CUDA_ENTRY STV_DEFAULT"
_ZN7cutlass13device_kernelIN5flash19enable_sm80_to_sm89INS1_16FlashAttnFwdSm80INS1_25CollectiveMainloopFwdSm80ILi8ELi1ELb0EN4cute5tupleIJNS5_1CILi128EEENS7_ILi64EEENS7_ILi256EEEEEELi256ENS_10bfloat16_tEfNS_4arch4Sm80ELb0ELb1ELb1ELb0ELb1ELb0ELb1ELb0EEENS1_21CollectiveEpilogueFwdINS6_IJS8_SA_S9_EEENS6_IJNS7_ILi1EEESI_SI_EEESC_SE_Li256ELb0ELb1ELb0ELb0EEENS1_19SingleTileSchedulerILb0ELb0ELb1ELi128EEEEEEEEEvNT_6ParamsE:
[----:B------:R-:W-:Y:S01]  /*0000*/  LDC R1, c[0x0][0x28] ;  /* 0x00000a00ff017b82 */ /* 0x000fe20000000800 */
[----:B------:R-:W-:Y:S05]  /*0010*/  EXIT ;  /* 0x000000000000794d */ /* 0x000fea0003800000 */
.L_x_12:
        /* <DEDUP_REMOVED lines=14> */
.L_x_30:


//--------------------- .text._ZN7cutlass13device_kernelIN5flash19enable_sm80_to_sm89INS1_16FlashAttnFwdSm80INS1_25CollectiveMainloopFwdSm80ILi8ELi1ELb0EN4cute5tupleIJNS5_1CILi128EEENS7_ILi64EEENS7_ILi256EEEEEELi256ENS_10bfloat16_tEfNS_4arch4Sm80ELb0ELb1ELb1ELb1ELb1ELb0ELb1ELb0EEENS1_21CollectiveEpilogueFwdINS6_IJS8_SA_S9_EEENS6_IJNS7_ILi1EEESI_SI_EEESC_SE_Li256ELb1ELb1ELb0ELb0EEENS1_19SingleTileSchedulerILb1ELb0ELb1ELi128EEEEEEEEEvNT_6ParamsE --------------------------
	.section	.text._ZN7cutlass13device_kernelIN5flash19enable_sm80_to_sm89INS1_16FlashAttnFwdSm80INS1_25CollectiveMainloopFwdSm80ILi8ELi1ELb0EN4cute5tupleIJNS5_1CILi128EEENS7_ILi64EEENS7_ILi256EEEEEELi256ENS_10bfloat16_tEfNS_4arch4Sm80ELb0ELb1ELb1ELb1ELb1ELb0ELb1ELb0EEENS1_21CollectiveEpilogueFwdINS6_IJS8_SA_S9_EEENS6_IJNS7_ILi1EEESI_SI_EEESC_SE_Li256ELb1ELb1ELb0ELb0EEENS1_19SingleTileSchedulerILb1ELb0ELb1ELi128EEEEEEEEEvNT_6ParamsE,"ax",@progbits
	.align	128
.text._ZN7cutlass13device_kernelIN5flash19enable_sm80_to_sm89INS1_16FlashAttnFwdSm80INS1_25CollectiveMainloopFwdSm80ILi8ELi1ELb0EN4cute5tupleIJNS5_1CILi128EEENS7_ILi64EEENS7_ILi256EEEEEELi256ENS_10bfloat16_tEfNS_4arch4Sm80ELb0ELb1ELb1ELb1ELb1ELb0ELb1ELb0EEENS1_21CollectiveEpilogueFwdINS6_IJS8_SA_S9_EEENS6_IJNS7_ILi1EEESI_SI_EEESC_SE_Li256ELb1ELb1ELb0ELb0EEENS1_19SingleTileSchedulerILb1ELb0ELb1ELi128EEEEEEEEEvNT_6ParamsE:
        .type           _ZN7cutlass13device_kernelIN5flash19enable_sm80_to_sm89INS1_16FlashAttnFwdSm80INS1_25CollectiveMainloopFwdSm80ILi8ELi1ELb0EN4cute5tupleIJNS5_1CILi128EEENS7_ILi64EEENS7_ILi256EEEEEELi256ENS_10bfloat16_tEfNS_4arch4Sm80ELb0ELb1ELb1ELb1ELb1ELb0ELb1ELb0EEENS1_21CollectiveEpilogueFwdINS6_IJS8_SA_S9_EEENS6_IJNS7_ILi1EEESI_SI_EEESC_SE_Li256ELb1ELb1ELb0ELb0EEENS1_19SingleTileSchedulerILb1ELb0ELb1ELi128EEEEEEEEEvNT_6ParamsE,@function
        .size           _ZN7cutlass13device_kernelIN5flash19enable_sm80_to_sm89INS1_16FlashAttnFwdSm80INS1_25CollectiveMainloopFwdSm80ILi8ELi1ELb0EN4cute5tupleIJNS5_1CILi128EEENS7_ILi64EEENS7_ILi256EEEEEELi256ENS_10bfloat16_tEfNS_4arch4Sm80ELb0ELb1ELb1ELb1ELb1ELb0ELb1ELb0EEENS1_21CollectiveEpilogueFwdINS6_IJS8_SA_S9_EEENS6_IJNS7_ILi1EEESI_SI_EEESC_SE_Li256ELb1ELb1ELb0ELb0EEENS1_19SingleTileSchedulerILb1ELb0ELb1ELi128EEEEEEEEEvNT_6ParamsE,(.L_x_31 - _ZN7cutlass13device_kernelIN5flash19enable_sm80_to_sm89INS1_16FlashAttnFwdSm80INS1_25CollectiveMainloopFwdSm80ILi8ELi1ELb0EN4cute5tupleIJNS5_1CILi128EEENS7_ILi64EEENS7_ILi256EEEEEELi256ENS_10bfloat16_tEfNS_4arch4Sm80ELb0ELb1ELb1ELb1ELb1ELb0ELb1ELb0EEENS1_21CollectiveEpilogueFwdINS6_IJS8_SA_S9_EEENS6_IJNS7_ILi1EEESI_SI_EEESC_SE_Li256ELb1ELb1ELb0ELb0EEENS1_19SingleTileSchedulerILb1ELb0ELb1ELi128EEEEEEEEEvNT_6ParamsE)
        .other          _ZN7cutlass13device_kernelIN5flash19enable_sm80_to_sm89INS1_16FlashAttnFwdSm80INS1_25CollectiveMainloopFwdSm80ILi8ELi1ELb0EN4cute5tupleIJNS5_1CILi128EEENS7_ILi64EEENS7_ILi256EEEEEELi256ENS_10bfloat16_tEfNS_4arch4Sm80ELb0ELb1ELb1ELb1ELb1ELb0ELb1ELb0EEENS1_21CollectiveEpilogueFwdINS6_IJS8_SA_S9_EEENS6_IJNS7_ILi1EEESI_SI_EEESC_SE_Li256ELb1ELb1ELb0ELb0EEENS1_19SingleTileSchedulerILb1ELb0ELb1ELi128EEEEEEEEEvNT_6ParamsE,@"STO_CUDA_ENTRY STV_DEFAULT"
_ZN7cutlass13device_kernelIN5flash19enable_sm80_to_sm89INS1_16FlashAttnFwdSm80INS1_25CollectiveMainloopFwdSm80ILi8ELi1ELb0EN4cute5tupleIJNS5_1CILi128EEENS7_ILi64EEENS7_ILi256EEEEEELi256ENS_10bfloat16_tEfNS_4arch4Sm80ELb0ELb1ELb1ELb1ELb1ELb0ELb1ELb0EEENS1_21CollectiveEpilogueFwdINS6_IJS8_SA_S9_EEENS6_IJNS7_ILi1EEESI_SI_EEESC_SE_Li256ELb1ELb1ELb0ELb0EEENS1_19SingleTileSchedulerILb1ELb0ELb1ELi128EEEEEEEEEvNT_6ParamsE:
[----:B------:R-:W-:Y:S01]  /*0000*/  LDC R1, c[0x0][0x28] ;  /* 0x00000a00ff017b82 */ /* 0x000fe20000000800 */
[----:B------:R-:W-:Y:S05]  /*0010*/  EXIT ;  /* 0x000000000000794d */ /* 0x000fea0003800000 */
.L_x_13:
        /* <DEDUP_REMOVED lines=14> */
.L_x_31:


//--------------------- .text._ZN7cutlass13device_kernelIN5flash19enable_sm80_to_sm89INS1_16FlashAttnFwdSm80INS1_25CollectiveMainloopFwdSm80ILi8ELi1ELb0EN4cute5tupleIJNS5_1CILi128EEENS7_ILi48EEENS7_ILi256EEEEEELi256ENS_10bfloat16_tEfNS_4arch4Sm80ELb0ELb1ELb1ELb1ELb1ELb1ELb1ELb0EEENS1_21CollectiveEpilogueFwdINS6_IJS8_SA_S9_EEENS6_IJNS7_ILi1EEESI_SI_EEESC_SE_Li256ELb1ELb1ELb0ELb0EEENS1_19SingleTileSchedulerILb1ELb0ELb1ELi128EEEEEEEEEvNT_6ParamsE --------------------------
	.section	.text._ZN7cutlass13device_kernelIN5flash19enable_sm80_to_sm89INS1_16FlashAttnFwdSm80INS1_25CollectiveMainloopFwdSm80ILi8ELi1ELb0EN4cute5tupleIJNS5_1CILi128EEENS7_ILi48EEENS7_ILi256EEEEEELi256ENS_10bfloat16_tEfNS_4arch4Sm80ELb0ELb1ELb1ELb1ELb1ELb1ELb1ELb0EEENS1_21CollectiveEpilogueFwdINS6_IJS8_SA_S9_EEENS6_IJNS7_ILi1EEESI_SI_EEESC_SE_Li256ELb1ELb1ELb0ELb0EEENS1_19SingleTileSchedulerILb1ELb0ELb1ELi128EEEEEEEEEvNT_6ParamsE,"ax",@progbits
	.align	128
.text._ZN7cutlass13device_kernelIN5flash19enable_sm80_to_sm89INS1_16FlashAttnFwdSm80INS1_25CollectiveMainloopFwdSm80ILi8ELi1ELb0EN4cute5tupleIJNS5_1CILi128EEENS7_ILi48EEENS7_ILi256EEEEEELi256ENS_10bfloat16_tEfNS_4arch4Sm80ELb0ELb1ELb1ELb1ELb1ELb1ELb1ELb0EEENS1_21CollectiveEpilogueFwdINS6_IJS8_SA_S9_EEENS6_IJNS7_ILi1EEESI_SI_EEESC_SE_Li256ELb1ELb1ELb0ELb0EEENS1_19SingleTileSchedulerILb1ELb0ELb1ELi128EEEEEEEEEvNT_6ParamsE:
        .type           _ZN7cutlass13device_kernelIN5flash19enable_sm80_to_sm89INS1_16FlashAttnFwdSm80INS1_25CollectiveMainloopFwdSm80ILi8ELi1ELb0EN4cute5tupleIJNS5_1CILi128EEENS7_ILi48EEENS7_ILi256EEEEEELi256ENS_10bfloat16_tEfNS_4arch4Sm80ELb0ELb1ELb1ELb1ELb1ELb1ELb1ELb0EEENS1_21CollectiveEpilogueFwdINS6_IJS8_SA_S9_EEENS6_IJNS7_ILi1EEESI_SI_EEESC_SE_Li256ELb1ELb1ELb0ELb0EEENS1_19SingleTileSchedulerILb1ELb0ELb1ELi128EEEEEEEEEvNT_6ParamsE,@function
        .size           _ZN7cutlass13device_kernelIN5flash19enable_sm80_to_sm89INS1_16FlashAttnFwdSm80INS1_25CollectiveMainloopFwdSm80ILi8ELi1ELb0EN4cute5tupleIJNS5_1CILi128EEENS7_ILi48EEENS7_ILi256EEEEEELi256ENS_10bfloat16_tEfNS_4arch4Sm80ELb0ELb1ELb1ELb1ELb1ELb1ELb1ELb0EEENS1_21CollectiveEpilogueFwdINS6_IJS8_SA_S9_EEENS6_IJNS7_ILi1EEESI_SI_EEESC_SE_Li256ELb1ELb1ELb0ELb0EEENS1_19SingleTileSchedulerILb1ELb0ELb1ELi128EEEEEEEEEvNT_6ParamsE,(.L_x_32 - _ZN7cutlass13device_kernelIN5flash19enable_sm80_to_sm89INS1_16FlashAttnFwdSm80INS1_25CollectiveMainloopFwdSm80ILi8ELi1ELb0EN4cute5tupleIJNS5_1CILi128EEENS7_ILi48EEENS7_ILi256EEEEEELi256ENS_10bfloat16_tEfNS_4arch4Sm80ELb0ELb1ELb1ELb1ELb1ELb1ELb1ELb0EEENS1_21CollectiveEpilogueFwdINS6_IJS8_SA_S9_EEENS6_IJNS7_ILi1EEESI_SI_EEESC_SE_Li256ELb1ELb1ELb0ELb0EEENS1_19SingleTileSchedulerILb1ELb0ELb1ELi128EEEEEEEEEvNT_6ParamsE)
        .other          _ZN7cutlass13device_kernelIN5flash19enable_sm80_to_sm89INS1_16FlashAttnFwdSm80INS1_25CollectiveMainloopFwdSm80ILi8ELi1ELb0EN4cute5tupleIJNS5_1CILi128EEENS7_ILi48EEENS7_ILi256EEEEEELi256ENS_10bfloat16_tEfNS_4arch4Sm80ELb0ELb1ELb1ELb1ELb1ELb1ELb1ELb0EEENS1_21CollectiveEpilogueFwdINS6_IJS8_SA_S9_EEENS6_IJNS7_ILi1EEESI_SI_EEESC_SE_Li256ELb1ELb1ELb0ELb0EEENS1_19SingleTileSchedulerILb1ELb0ELb1ELi128EEEEEEEEEvNT_6ParamsE,@"STO_CUDA_ENTRY STV_DEFAULT"
_ZN7cutlass13device_kernelIN5flash19enable_sm80_to_sm89INS1_16FlashAttnFwdSm80INS1_25CollectiveMainloopFwdSm80ILi8ELi1ELb0EN4cute5tupleIJNS5_1CILi128EEENS7_ILi48EEENS7_ILi256EEEEEELi256ENS_10bfloat16_tEfNS_4arch4Sm80ELb0ELb1ELb1ELb1ELb1ELb1ELb1ELb0EEENS1_21CollectiveEpilogueFwdINS6_IJS8_SA_S9_EEENS6_IJNS7_ILi1EEESI_SI_EEESC_SE_Li256ELb1ELb1ELb0ELb0EEENS1_19SingleTileSchedulerILb1ELb0ELb1ELi128EEEEEEEEEvNT_6ParamsE:
[----:B------:R-:W-:Y:S01]  /*0000*/  LDC R1, c[0x0][0x28] ;  /* 0x00000a00ff017b82 */ /* 0x000fe20000000800 */
[----:B------:R-:W-:Y:S05]  /*0010*/  EXIT ;  /* 0x000000000000794d */ /* 0x000fea0003800000 */
.L_x_14:
        /* <DEDUP_REMOVED lines=14> */
.L_x_32:


//--------------------- .text._ZN7cutlass13device_kernelIN5flash19enable_sm80_to_sm89INS1_16FlashAttnFwdSm80INS1_25CollectiveMainloopFwdSm80ILi8ELi1ELb0EN4cute5tupleIJNS5_1CILi128EEENS7_ILi96EEENS7_ILi256EEEEEELi256ENS_10bfloat16_tEfNS_4arch4Sm80ELb1ELb0ELb1ELb0ELb1ELb0ELb1ELb0EEENS1_21CollectiveEpilogueFwdINS6_IJS8_SA_S9_EEENS6_IJNS7_ILi1EEESI_SI_EEESC_SE_Li256ELb0ELb1ELb0ELb0EEENS1_30DynamicPersistentTileSchedulerILi256ELi256ELb0ELb1ELb0EEEEEEEEEvNT_6ParamsE --------------------------
	.section	.text._ZN7cutlass13device_kernelIN5flash19enable_sm80_to_sm89INS1_16FlashAttnFwdSm80INS1_25CollectiveMainloopFwdSm80ILi8ELi1ELb0EN4cute5tupleIJNS5_1CILi128EEENS7_ILi96EEENS7_ILi256EEEEEELi256ENS_10bfloat16_tEfNS_4arch4Sm80ELb1ELb0ELb1ELb0ELb1ELb0ELb1ELb0EEENS1_21CollectiveEpilogueFwdINS6_IJS8_SA_S9_EEENS6_IJNS7_ILi1EEESI_SI_EEESC_SE_Li256ELb0ELb1ELb0ELb0EEENS1_30DynamicPersistentTileSchedulerILi256ELi256ELb0ELb1ELb0EEEEEEEEEvNT_6ParamsE,"ax",@progbits
	.align	128
.text._ZN7cutlass13device_kernelIN5flash19enable_sm80_to_sm89INS1_16FlashAttnFwdSm80INS1_25CollectiveMainloopFwdSm80ILi8ELi1ELb0EN4cute5tupleIJNS5_1CILi128EEENS7_ILi96EEENS7_ILi256EEEEEELi256ENS_10bfloat16_tEfNS_4arch4Sm80ELb1ELb0ELb1ELb0ELb1ELb0ELb1ELb0EEENS1_21CollectiveEpilogueFwdINS6_IJS8_SA_S9_EEENS6_IJNS7_ILi1EEESI_SI_EEESC_SE_Li256ELb0ELb1ELb0ELb0EEENS1_30DynamicPersistentTileSchedulerILi256ELi256ELb0ELb1ELb0EEEEEEEEEvNT_6ParamsE:
        .type           _ZN7cutlass13device_kernelIN5flash19enable_sm80_to_sm89INS1_16FlashAttnFwdSm80INS1_25CollectiveMainloopFwdSm80ILi8ELi1ELb0EN4cute5tupleIJNS5_1CILi128EEENS7_ILi96EEENS7_ILi256EEEEEELi256ENS_10bfloat16_tEfNS_4arch4Sm80ELb1ELb0ELb1ELb0ELb1ELb0ELb1ELb0EEENS1_21CollectiveEpilogueFwdINS6_IJS8_SA_S9_EEENS6_IJNS7_ILi1EEESI_SI_EEESC_SE_Li256ELb0ELb1ELb0ELb0EEENS1_30DynamicPersistentTileSchedulerILi256ELi256ELb0ELb1ELb0EEEEEEEEEvNT_6ParamsE,@function
        .size           _ZN7cutlass13device_kernelIN5flash19enable_sm80_to_sm89INS1_16FlashAttnFwdSm80INS1_25CollectiveMainloopFwdSm80ILi8ELi1ELb0EN4cute5tupleIJNS5_1CILi128EEENS7_ILi96EEENS7_ILi256EEEEEELi256ENS_10bfloat16_tEfNS_4arch4Sm80ELb1ELb0ELb1ELb0ELb1ELb0ELb1ELb0EEENS1_21CollectiveEpilogueFwdINS6_IJS8_SA_S9_EEENS6_IJNS7_ILi1EEESI_SI_EEESC_SE_Li256ELb0ELb1ELb0ELb0EEENS1_30DynamicPersistentTileSchedulerILi256ELi256ELb0ELb1ELb0EEEEEEEEEvNT_6ParamsE,(.L_x_33 - _ZN7cutlass13device_kernelIN5flash19enable_sm80_to_sm89INS1_16FlashAttnFwdSm80INS1_25CollectiveMainloopFwdSm80ILi8ELi1ELb0EN4cute5tupleIJNS5_1CILi128EEENS7_ILi96EEENS7_ILi256EEEEEELi256ENS_10bfloat16_tEfNS_4arch4Sm80ELb1ELb0ELb1ELb0ELb1ELb0ELb1ELb0EEENS1_21CollectiveEpilogueFwdINS6_IJS8_SA_S9_EEENS6_IJNS7_ILi1EEESI_SI_EEESC_SE_Li256ELb0ELb1ELb0ELb0EEENS1_30DynamicPersistentTileSchedulerILi256ELi256ELb0ELb1ELb0EEEEEEEEEvNT_6ParamsE)
        .other          _ZN7cutlass13device_kernelIN5flash19enable_sm80_to_sm89INS1_16FlashAttnFwdSm80INS1_25CollectiveMainloopFwdSm80ILi8ELi1ELb0EN4cute5tupleIJNS5_1CILi128EEENS7_ILi96EEENS7_ILi256EEEEEELi256ENS_10bfloat16_tEfNS_4arch4Sm80ELb1ELb0ELb1ELb0ELb1ELb0ELb1ELb0EEENS1_21CollectiveEpilogueFwdINS6_IJS8_SA_S9_EEENS6_IJNS7_ILi1EEESI_SI_EEESC_SE_Li256ELb0ELb1ELb0ELb0EEENS1_30DynamicPersistentTileSchedulerILi256ELi256ELb0ELb1ELb0EEEEEEEEEvNT_6ParamsE,@"STO_CUDA_ENTRY STV_DEFAULT"
_ZN7cutlass13device_kernelIN5flash19enable_sm80_to_sm89INS1_16FlashAttnFwdSm80INS1_25CollectiveMainloopFwdSm80ILi8ELi1ELb0EN4cute5tupleIJNS5_1CILi128EEENS7_ILi96EEENS7_ILi256EEEEEELi256ENS_10bfloat16_tEfNS_4arch4Sm80ELb1ELb0ELb1ELb0ELb1ELb0ELb1ELb0EEENS1_21CollectiveEpilogueFwdINS6_IJS8_SA_S9_EEENS6_IJNS7_ILi1EEESI_SI_EEESC_SE_Li256ELb0ELb1ELb0ELb0EEENS1_30DynamicPersistentTileSchedulerILi256ELi256ELb0ELb1ELb0EEEEEEEEEvNT_6ParamsE:
[----:B------:R-:W-:Y:S01]  /*0000*/  LDC R1, c[0x0][0x28] ;  /* 0x00000a00ff017b82 */ /* 0x000fe20000000800 */
[----:B------:R-:W-:Y:S05]  /*0010*/  EXIT ;  /* 0x000000000000794d */ /* 0x000fea0003800000 */
.L_x_15:
        /* <DEDUP_REMOVED lines=14> */
.L_x_33:


//--------------------- .text._ZN7cutlass13device_kernelIN5flash19enable_sm80_to_sm89INS1_16FlashAttnFwdSm80INS1_25CollectiveMainloopFwdSm80ILi8ELi1ELb0EN4cute5tupleIJNS5_1CILi128EEENS7_ILi96EEENS7_ILi256EEEEEELi256ENS_10bfloat16_tEfNS_4arch4Sm80ELb1ELb0ELb1ELb1ELb1ELb0ELb1ELb0EEENS1_21CollectiveEpilogueFwdINS6_IJS8_SA_S9_EEENS6_IJNS7_ILi1EEESI_SI_EEESC_SE_Li256ELb1ELb1ELb0ELb0EEENS1_19SingleTileSchedulerILb1ELb0ELb1ELi128EEEEEEEEEvNT_6ParamsE --------------------------
	.section	.text._ZN7cutlass13device_kernelIN5flash19enable_sm80_to_sm89INS1_16FlashAttnFwdSm80INS1_25CollectiveMainloopFwdSm80ILi8ELi1ELb0EN4cute5tupleIJNS5_1CILi128EEENS7_ILi96EEENS7_ILi256EEEEEELi256ENS_10bfloat16_tEfNS_4arch4Sm80ELb1ELb0ELb1ELb1ELb1ELb0ELb1ELb0EEENS1_21CollectiveEpilogueFwdINS6_IJS8_SA_S9_EEENS6_IJNS7_ILi1EEESI_SI_EEESC_SE_Li256ELb1ELb1ELb0ELb0EEENS1_19SingleTileSchedulerILb1ELb0ELb1ELi128EEEEEEEEEvNT_6ParamsE,"ax",@progbits
	.align	128
.text._ZN7cutlass13device_kernelIN5flash19enable_sm80_to_sm89INS1_16FlashAttnFwdSm80INS1_25CollectiveMainloopFwdSm80ILi8ELi1ELb0EN4cute5tupleIJNS5_1CILi128EEENS7_ILi96EEENS7_ILi256EEEEEELi256ENS_10bfloat16_tEfNS_4arch4Sm80ELb1ELb0ELb1ELb1ELb1ELb0ELb1ELb0EEENS1_21CollectiveEpilogueFwdINS6_IJS8_SA_S9_EEENS6_IJNS7_ILi1EEESI_SI_EEESC_SE_Li256ELb1ELb1ELb0ELb0EEENS1_19SingleTileSchedulerILb1ELb0ELb1ELi128EEEEEEEEEvNT_6ParamsE:
        .type           _ZN7cutlass13device_kernelIN5flash19enable_sm80_to_sm89INS1_16FlashAttnFwdSm80INS1_25CollectiveMainloopFwdSm80ILi8ELi1ELb0EN4cute5tupleIJNS5_1CILi128EEENS7_ILi96EEENS7_ILi256EEEEEELi256ENS_10bfloat16_tEfNS_4arch4Sm80ELb1ELb0ELb1ELb1ELb1ELb0ELb1ELb0EEENS1_21CollectiveEpilogueFwdINS6_IJS8_SA_S9_EEENS6_IJNS7_ILi1EEESI_SI_EEESC_SE_Li256ELb1ELb1ELb0ELb0EEENS1_19SingleTileSchedulerILb1ELb0ELb1ELi128EEEEEEEEEvNT_6ParamsE,@function
        .size           _ZN7cutlass13device_kernelIN5flash19enable_sm80_to_sm89INS1_16FlashAttnFwdSm80INS1_25CollectiveMainloopFwdSm80ILi8ELi1ELb0EN4cute5tupleIJNS5_1CILi128EEENS7_ILi96EEENS7_ILi256EEEEEELi256ENS_10bfloat16_tEfNS_4arch4Sm80ELb1ELb0ELb1ELb1ELb1ELb0ELb1ELb0EEENS1_21CollectiveEpilogueFwdINS6_IJS8_SA_S9_EEENS6_IJNS7_ILi1EEESI_SI_EEESC_SE_Li256ELb1ELb1ELb0ELb0EEENS1_19SingleTileSchedulerILb1ELb0ELb1ELi128EEEEEEEEEvNT_6ParamsE,(.L_x_34 - _ZN7cutlass13device_kernelIN5flash19enable_sm80_to_sm89INS1_16FlashAttnFwdSm80INS1_25CollectiveMainloopFwdSm80ILi8ELi1ELb0EN4cute5tupleIJNS5_1CILi128EEENS7_ILi96EEENS7_ILi256EEEEEELi256ENS_10bfloat16_tEfNS_4arch4Sm80ELb1ELb0ELb1ELb1ELb1ELb0ELb1ELb0EEENS1_21CollectiveEpilogueFwdINS6_IJS8_SA_S9_EEENS6_IJNS7_ILi1EEESI_SI_EEESC_SE_Li256ELb1ELb1ELb0ELb0EEENS1_19SingleTileSchedulerILb1ELb0ELb1ELi128EEEEEEEEEvNT_6ParamsE)
        .other          _ZN7cutlass13device_kernelIN5flash19enable_sm80_to_sm89INS1_16FlashAttnFwdSm80INS1_25CollectiveMainloopFwdSm80ILi8ELi1ELb0EN4cute5tupleIJNS5_1CILi128EEENS7_ILi96EEENS7_ILi256EEEEEELi256ENS_10bfloat16_tEfNS_4arch4Sm80ELb1ELb0ELb1ELb1ELb1ELb0ELb1ELb0EEENS1_21CollectiveEpilogueFwdINS6_IJS8_SA_S9_EEENS6_IJNS7_ILi1EEESI_SI_EEESC_SE_Li256ELb1ELb1ELb0ELb0EEENS1_19SingleTileSchedulerILb1ELb0ELb1ELi128EEEEEEEEEvNT_6ParamsE,@"STO_CUDA_ENTRY STV_DEFAULT"
_ZN7cutlass13device_kernelIN5flash19enable_sm80_to_sm89INS1_16FlashAttnFwdSm80INS1_25CollectiveMainloopFwdSm80ILi8ELi1ELb0EN4cute5tupleIJNS5_1CILi128EEENS7_ILi96EEENS7_ILi256EEEEEELi256ENS_10bfloat16_tEfNS_4arch4Sm80ELb1ELb0ELb1ELb1ELb1ELb0ELb1ELb0EEENS1_21CollectiveEpilogueFwdINS6_IJS8_SA_S9_EEENS6_IJNS7_ILi1EEESI_SI_EEESC_SE_Li256ELb1ELb1ELb0ELb0EEENS1_19SingleTileSchedulerILb1ELb0ELb1ELi128EEEEEEEEEvNT_6ParamsE:
[----:B------:R-:W-:Y:S01]  /*0000*/  LDC R1, c[0x0][0x28] ;  /* 0x00000a00ff017b82 */ /* 0x000fe20000000800 */
[----:B------:R-:W-:Y:S05]  /*0010*/  EXIT ;  /* 0x000000000000794d */ /* 0x000fea0003800000 */
.L_x_16:
        /* <DEDUP_REMOVED lines=14> */
.L_x_34:


//--------------------- .text._ZN7cutlass13device_kernelIN5flash19enable_sm80_to_sm89INS1_16FlashAttnFwdSm80INS1_25CollectiveMainloopFwdSm80ILi8ELi1ELb0EN4cute5tupleIJNS5_1CILi128EEENS7_ILi48EEENS7_ILi256EEEEEELi256ENS_10bfloat16_tEfNS_4arch4Sm80ELb1ELb0ELb1ELb1ELb1ELb1ELb1ELb0EEENS1_21CollectiveEpilogueFwdINS6_IJS8_SA_S9_EEENS6_IJNS7_ILi1EEESI_SI_EEESC_SE_Li256ELb1ELb1ELb0ELb0EEENS1_19SingleTileSchedulerILb1ELb0ELb1ELi128EEEEEEEEEvNT_6ParamsE --------------------------
	.section	.text._ZN7cutlass13device_kernelIN5flash19enable_sm80_to_sm89INS1_16FlashAttnFwdSm80INS1_25CollectiveMainloopFwdSm80ILi8ELi1ELb0EN4cute5tupleIJNS5_1CILi128EEENS7_ILi48EEENS7_ILi256EEEEEELi256ENS_10bfloat16_tEfNS_4arch4Sm80ELb1ELb0ELb1ELb1ELb1ELb1ELb1ELb0EEENS1_21CollectiveEpilogueFwdINS6_IJS8_SA_S9_EEENS6_IJNS7_ILi1EEESI_SI_EEESC_SE_Li256ELb1ELb1ELb0ELb0EEENS1_19SingleTileSchedulerILb1ELb0ELb1ELi128EEEEEEEEEvNT_6ParamsE,"ax",@progbits
	.align	128
.text._ZN7cutlass13device_kernelIN5flash19enable_sm80_to_sm89INS1_16FlashAttnFwdSm80INS1_25CollectiveMainloopFwdSm80ILi8ELi1ELb0EN4cute5tupleIJNS5_1CILi128EEENS7_ILi48EEENS7_ILi256EEEEEELi256ENS_10bfloat16_tEfNS_4arch4Sm80ELb1ELb0ELb1ELb1ELb1ELb1ELb1ELb0EEENS1_21CollectiveEpilogueFwdINS6_IJS8_SA_S9_EEENS6_IJNS7_ILi1EEESI_SI_EEESC_SE_Li256ELb1ELb1ELb0ELb0EEENS1_19SingleTileSchedulerILb1ELb0ELb1ELi128EEEEEEEEEvNT_6ParamsE:
        .type           _ZN7cutlass13device_kernelIN5flash19enable_sm80_to_sm89INS1_16FlashAttnFwdSm80INS1_25CollectiveMainloopFwdSm80ILi8ELi1ELb0EN4cute5tupleIJNS5_1CILi128EEENS7_ILi48EEENS7_ILi256EEEEEELi256ENS_10bfloat16_tEfNS_4arch4Sm80ELb1ELb0ELb1ELb1ELb1ELb1ELb1ELb0EEENS1_21CollectiveEpilogueFwdINS6_IJS8_SA_S9_EEENS6_IJNS7_ILi1EEESI_SI_EEESC_SE_Li256ELb1ELb1ELb0ELb0EEENS1_19SingleTileSchedulerILb1ELb0ELb1ELi128EEEEEEEEEvNT_6ParamsE,@function
        .size           _ZN7cutlass13device_kernelIN5flash19enable_sm80_to_sm89INS1_16FlashAttnFwdSm80INS1_25CollectiveMainloopFwdSm80ILi8ELi1ELb0EN4cute5tupleIJNS5_1CILi128EEENS7_ILi48EEENS7_ILi256EEEEEELi256ENS_10bfloat16_tEfNS_4arch4Sm80ELb1ELb0ELb1ELb1ELb1ELb1ELb1ELb0EEENS1_21CollectiveEpilogueFwdINS6_IJS8_SA_S9_EEENS6_IJNS7_ILi1EEESI_SI_EEESC_SE_Li256ELb1ELb1ELb0ELb0EEENS1_19SingleTileSchedulerILb1ELb0ELb1ELi128EEEEEEEEEvNT_6ParamsE,(.L_x_35 - _ZN7cutlass13device_kernelIN5flash19enable_sm80_to_sm89INS1_16FlashAttnFwdSm80INS1_25CollectiveMainloopFwdSm80ILi8ELi1ELb0EN4cute5tupleIJNS5_1CILi128EEENS7_ILi48EEENS7_ILi256EEEEEELi256ENS_10bfloat16_tEfNS_4arch4Sm80ELb1ELb0ELb1ELb1ELb1ELb1ELb1ELb0EEENS1_21CollectiveEpilogueFwdINS6_IJS8_SA_S9_EEENS6_IJNS7_ILi1EEESI_SI_EEESC_SE_Li256ELb1ELb1ELb0ELb0EEENS1_19SingleTileSchedulerILb1ELb0ELb1ELi128EEEEEEEEEvNT_6ParamsE)
        .other          _ZN7cutlass13device_kernelIN5flash19enable_sm80_to_sm89INS1_16FlashAttnFwdSm80INS1_25CollectiveMainloopFwdSm80ILi8ELi1ELb0EN4cute5tupleIJNS5_1CILi128EEENS7_ILi48EEENS7_ILi256EEEEEELi256ENS_10bfloat16_tEfNS_4arch4Sm80ELb1ELb0ELb1ELb1ELb1ELb1ELb1ELb0EEENS1_21CollectiveEpilogueFwdINS6_IJS8_SA_S9_EEENS6_IJNS7_ILi1EEESI_SI_EEESC_SE_Li256ELb1ELb1ELb0ELb0EEENS1_19SingleTileSchedulerILb1ELb0ELb1ELi128EEEEEEEEEvNT_6ParamsE,@"STO_CUDA_ENTRY STV_DEFAULT"
_ZN7cutlass13device_kernelIN5flash19enable_sm80_to_sm89INS1_16FlashAttnFwdSm80INS1_25CollectiveMainloopFwdSm80ILi8ELi1ELb0EN4cute5tupleIJNS5_1CILi128EEENS7_ILi48EEENS7_ILi256EEEEEELi256ENS_10bfloat16_tEfNS_4arch4Sm80ELb1ELb0ELb1ELb1ELb1ELb1ELb1ELb0EEENS1_21CollectiveEpilogueFwdINS6_IJS8_SA_S9_EEENS6_IJNS7_ILi1EEESI_SI_EEESC_SE_Li256ELb1ELb1ELb0ELb0EEENS1_19SingleTileSchedulerILb1ELb0ELb1ELi128EEEEEEEEEvNT_6ParamsE:
[----:B------:R-:W-:Y:S01]  /*0000*/  LDC R1, c[0x0][0x28] ;  /* 0x00000a00ff017b82 */ /* 0x000fe20000000800 */
[----:B------:R-:W-:Y:S05]  /*0010*/  EXIT ;  /* 0x000000000000794d */ /* 0x000fea0003800000 */
.L_x_17:
        /* <DEDUP_REMOVED lines=14> */
.L_x_35:


//--------------------- .nv.shared.reserved.0     --------------------------
	.section	.nv.shared.reserved.0,"aw",@nobits
	.weak		__nv_reservedSMEM_offset_0_alias
	.size		__nv_reservedSMEM_offset_0_alias, 0, 0
	.other		__nv_reservedSMEM_offset_0_alias,@"STO_CUDA_RESERVED_SHARED STV_DEFAULT"
__nv_reservedSMEM_offset_0_alias:
	.zero		0


//--------------------- .nv.global                --------------------------
	.section	.nv.global,"aw",@nobits
.nv.global:
	.type		_ZN80_INTERNAL_d066332e_44_flash_fwd_hdim256_bf16_paged_softcap_sm80_cu_ceb34e2a_37394cute1_E,@object
	.size		_ZN80_INTERNAL_d066332e_44_flash_fwd_hdim256_bf16_paged_softcap_sm80_cu_ceb34e2a_37394cute1_E,(_ZN80_INTERNAL_d066332e_44_flash_fwd_hdim256_bf16_paged_softcap_sm80_cu_ceb34e2a_37394cuda3std3__45__cpo6cbeginE - _ZN80_INTERNAL_d066332e_44_flash_fwd_hdim256_bf16_paged_softcap_sm80_cu_ceb34e2a_37394cute1_E)
_ZN80_INTERNAL_d066332e_44_flash_fwd_hdim256_bf16_paged_softcap_sm80_cu_ceb34e2a_37394cute1_E:
	.zero		1
	.type		_ZN80_INTERNAL_d066332e_44_flash_fwd_hdim256_bf16_paged_softcap_sm80_cu_ceb34e2a_37394cuda3std3__45__cpo6cbeginE,@object
	.size		_ZN80_INTERNAL_d066332e_44_flash_fwd_hdim256_bf16_paged_softcap_sm80_cu_ceb34e2a_37394cuda3std3__45__cpo6cbeginE,(_ZN80_INTERNAL_d066332e_44_flash_fwd_hdim256_bf16_paged_softcap_sm80_cu_ceb34e2a_37394cuda3std3__48in_placeE - _ZN80_INTERNAL_d066332e_44_flash_fwd_hdim256_bf16_paged_softcap_sm80_cu_ceb34e2a_37394cuda3std3__45__cpo6cbeginE)
_ZN80_INTERNAL_d066332e_44_flash_fwd_hdim256_bf16_paged_softcap_sm80_cu_ceb34e2a_37394cuda3std3__45__cpo6cbeginE:
	.zero		1
	.type		_ZN80_INTERNAL_d066332e_44_flash_fwd_hdim256_bf16_paged_softcap_sm80_cu_ceb34e2a_37394cuda3std3__48in_placeE,@object
	.size		_ZN80_INTERNAL_d066332e_44_flash_fwd_hdim256_bf16_paged_softcap_sm80_cu_ceb34e2a_37394cuda3std3__48in_placeE,(_ZN80_INTERNAL_d066332e_44_flash_fwd_hdim256_bf16_paged_softcap_sm80_cu_ceb34e2a_37394cuda3std6ranges3__45__cpo9iter_moveE - _ZN80_INTERNAL_d066332e_44_flash_fwd_hdim256_bf16_paged_softcap_sm80_cu_ceb34e2a_37394cuda3std3__48in_placeE)
_ZN80_INTERNAL_d066332e_44_flash_fwd_hdim256_bf16_paged_softcap_sm80_cu_ceb34e2a_37394cuda3std3__48in_placeE:
	.zero		1
	.type		_ZN80_INTERNAL_d066332e_44_flash_fwd_hdim256_bf16_paged_softcap_sm80_cu_ceb34e2a_37394cuda3std6ranges3__45__cpo9iter_moveE,@object
	.size		_ZN80_INTERNAL_d066332e_44_flash_fwd_hdim256_bf16_paged_softcap_sm80_cu_ceb34e2a_37394cuda3std6ranges3__45__cpo9iter_moveE,(_ZN80_INTERNAL_d066332e_44_flash_fwd_hdim256_bf16_paged_softcap_sm80_cu_ceb34e2a_37394cuda3std3__45__cpo5beginE - _ZN80_INTERNAL_d066332e_44_flash_fwd_hdim256_bf16_paged_softcap_sm80_cu_ceb34e2a_37394cuda3std6ranges3__45__cpo9iter_moveE)
_ZN80_INTERNAL_d066332e_44_flash_fwd_hdim256_bf16_paged_softcap_sm80_cu_ceb34e2a_37394cuda3std6ranges3__45__cpo9iter_moveE:
	.zero		1
	.type		_ZN80_INTERNAL_d066332e_44_flash_fwd_hdim256_bf16_paged_softcap_sm80_cu_ceb34e2a_37394cuda3std3__45__cpo5beginE,@object
	.size		_ZN80_INTERNAL_d066332e_44_flash_fwd_hdim256_bf16_paged_softcap_sm80_cu_ceb34e2a_37394cuda3std3__45__cpo5beginE,(_ZN80_INTERNAL_d066332e_44_flash_fwd_hdim256_bf16_paged_softcap_sm80_cu_ceb34e2a_37394cuda3std3__482_GLOBAL__N__d066332e_44_flash_fwd_hdim256_bf16_paged_softcap_sm80_cu_ceb34e2a_37396ignoreE - _ZN80_INTERNAL_d066332e_44_flash_fwd_hdim256_bf16_paged_softcap_sm80_cu_ceb34e2a_37394cuda3std3__45__cpo5beginE)
_ZN80_INTERNAL_d066332e_44_flash_fwd_hdim256_bf16_paged_softcap_sm80_cu_ceb34e2a_37394cuda3std3__45__cpo5beginE:
	.zero		1
	.type		_ZN80_INTERNAL_d066332e_44_flash_fwd_hdim256_bf16_paged_softcap_sm80_cu_ceb34e2a_37394cuda3std3__482_GLOBAL__N__d066332e_44_flash_fwd_hdim256_bf16_paged_softcap_sm80_cu_ceb34e2a_37396ignoreE,@object
	.size		_ZN80_INTERNAL_d066332e_44_flash_fwd_hdim256_bf16_paged_softcap_sm80_cu_ceb34e2a_37394cuda3std3__482_GLOBAL__N__d066332e_44_flash_fwd_hdim256_bf16_paged_softcap_sm80_cu_ceb34e2a_37396ignoreE,(_ZN80_INTERNAL_d066332e_44_flash_fwd_hdim256_bf16_paged_softcap_sm80_cu_ceb34e2a_37394cute7productE - _ZN80_INTERNAL_d066332e_44_flash_fwd_hdim256_bf16_paged_softcap_sm80_cu_ceb34e2a_37394cuda3std3__482_GLOBAL__N__d066332e_44_flash_fwd_hdim256_bf16_paged_softcap_sm80_cu_ceb34e2a_37396ignoreE)
_ZN80_INTERNAL_d066332e_44_flash_fwd_hdim256_bf16_paged_softcap_sm80_cu_ceb34e2a_37394cuda3std3__482_GLOBAL__N__d066332e_44_flash_fwd_hdim256_bf16_paged_softcap_sm80_cu_ceb34e2a_37396ignoreE:
	.zero		1
	.type		_ZN80_INTERNAL_d066332e_44_flash_fwd_hdim256_bf16_paged_softcap_sm80_cu_ceb34e2a_37394cute7productE,@object
	.size		_ZN80_INTERNAL_d066332e_44_flash_fwd_hdim256_bf16_paged_softcap_sm80_cu_ceb34e2a_37394cute7productE,(_ZN80_INTERNAL_d066332e_44_flash_fwd_hdim256_bf16_paged_softcap_sm80_cu_ceb34e2a_37394cuda3std3__45__cpo3endE - _ZN80_INTERNAL_d066332e_44_flash_fwd_hdim256_bf16_paged_softcap_sm80_cu_ceb34e2a_37394cute7productE)
_ZN80_INTERNAL_d066332e_44_flash_fwd_hdim256_bf16_paged_softcap_sm80_cu_ceb34e2a_37394cute7productE:
	.zero		1
	.type		_ZN80_INTERNAL_d066332e_44_flash_fwd_hdim256_bf16_paged_softcap_sm80_cu_ceb34e2a_37394cuda3std3__45__cpo3endE,@object
	.size		_ZN80_INTERNAL_d066332e_44_flash_fwd_hdim256_bf16_paged_softcap_sm80_cu_ceb34e2a_37394cuda3std3__45__cpo3endE,(_ZN80_INTERNAL_d066332e_44_flash_fwd_hdim256_bf16_paged_softcap_sm80_cu_ceb34e2a_37394cuda3std3__419piecewise_constructE - _ZN80_INTERNAL_d066332e_44_flash_fwd_hdim256_bf16_paged_softcap_sm80_cu_ceb34e2a_37394cuda3std3__45__cpo3endE)
_ZN80_INTERNAL_d066332e_44_flash_fwd_hdim256_bf16_paged_softcap_sm80_cu_ceb34e2a_37394cuda3std3__45__cpo3endE:
	.zero		1
	.type		_ZN80_INTERNAL_d066332e_44_flash_fwd_hdim256_bf16_paged_softcap_sm80_cu_ceb34e2a_37394cuda3std3__419piecewise_constructE,@object
	.size		_ZN80_INTERNAL_d066332e_44_flash_fwd_hdim256_bf16_paged_softcap_sm80_cu_ceb34e2a_37394cuda3std3__419piecewise_constructE,(_ZN80_INTERNAL_d066332e_44_flash_fwd_hdim256_bf16_paged_softcap_sm80_cu_ceb34e2a_37394cuda3std3__45__cpo4cendE - _ZN80_INTERNAL_d066332e_44_flash_fwd_hdim256_bf16_paged_softcap_sm80_cu_ceb34e2a_37394cuda3std3__419piecewise_constructE)
_ZN80_INTERNAL_d066332e_44_flash_fwd_hdim256_bf16_paged_softcap_sm80_cu_ceb34e2a_37394cuda3std3__419piecewise_constructE:
	.zero		1
	.type		_ZN80_INTERNAL_d066332e_44_flash_fwd_hdim256_bf16_paged_softcap_sm80_cu_ceb34e2a_37394cuda3std3__45__cpo4cendE,@object
	.size		_ZN80_INTERNAL_d066332e_44_flash_fwd_hdim256_bf16_paged_softcap_sm80_cu_ceb34e2a_37394cuda3std3__45__cpo4cendE,(_ZN80_INTERNAL_d066332e_44_flash_fwd_hdim256_bf16_paged_softcap_sm80_cu_ceb34e2a_37394cuda3std6ranges3__45__cpo4swapE - _ZN80_INTERNAL_d066332e_44_flash_fwd_hdim256_bf16_paged_softcap_sm80_cu_ceb34e2a_37394cuda3std3__45__cpo4cendE)
_ZN80_INTERNAL_d066332e_44_flash_fwd_hdim256_bf16_paged_softcap_sm80_cu_ceb34e2a_37394cuda3std3__45__cpo4cendE:
	.zero		1
	.type		_ZN80_INTERNAL_d066332e_44_flash_fwd_hdim256_bf16_paged_softcap_sm80_cu_ceb34e2a_37394cuda3std6ranges3__45__cpo4swapE,@object
	.size		_ZN80_INTERNAL_d066332e_44_flash_fwd_hdim256_bf16_paged_softcap_sm80_cu_ceb34e2a_37394cuda3std6ranges3__45__cpo4swapE,(.L_7 - _ZN80_INTERNAL_d066332e_44_flash_fwd_hdim256_bf16_paged_softcap_sm80_cu_ceb34e2a_37394cuda3std6ranges3__45__cpo4swapE)
_ZN80_INTERNAL_d066332e_44_flash_fwd_hdim256_bf16_paged_softcap_sm80_cu_ceb34e2a_37394cuda3std6ranges3__45__cpo4swapE:
	.zero		1
.L_7:


//--------------------- .nv.constant0._ZN7cutlass13device_kernelIN5flash19enable_sm80_to_sm89INS1_16FlashAttnFwdSm80INS1_25CollectiveMainloopFwdSm80ILi8ELi1ELb1EN4cute5tupleIJNS5_1CILi128EEENS7_ILi64EEENS7_ILi256EEEEEELi256ENS_10bfloat16_tEfNS_4arch4Sm80ELb0ELb0ELb1ELb0ELb1ELb0ELb1ELb0EEENS1_21CollectiveEpilogueFwdINS6_IJS8_SA_S9_EEENS6_IJNS7_ILi1EEESI_SI_EEESC_SE_Li256ELb0ELb1ELb0ELb0EEENS1_19SingleTileSchedulerILb0ELb0ELb1ELi128EEEEEEEEEvNT_6ParamsE --------------------------
	.section	.nv.constant0._ZN7cutlass13device_kernelIN5flash19enable_sm80_to_sm89INS1_16FlashAttnFwdSm80INS1_25CollectiveMainloopFwdSm80ILi8ELi1ELb1EN4cute5tupleIJNS5_1CILi128EEENS7_ILi64EEENS7_ILi256EEEEEELi256ENS_10bfloat16_tEfNS_4arch4Sm80ELb0ELb0ELb1ELb0ELb1ELb0ELb1ELb0EEENS1_21CollectiveEpilogueFwdINS6_IJS8_SA_S9_EEENS6_IJNS7_ILi1EEESI_SI_EEESC_SE_Li256ELb0ELb1ELb0ELb0EEENS1_19SingleTileSchedulerILb0ELb0ELb1ELi128EEEEEEEEEvNT_6ParamsE,"a",@progbits
	.sectionflags	@""
	.align	4
.nv.constant0._ZN7cutlass13device_kernelIN5flash19enable_sm80_to_sm89INS1_16FlashAttnFwdSm80INS1_25CollectiveMainloopFwdSm80ILi8ELi1ELb1EN4cute5tupleIJNS5_1CILi128EEENS7_ILi64EEENS7_ILi256EEEEEELi256ENS_10bfloat16_tEfNS_4arch4Sm80ELb0ELb0ELb1ELb0ELb1ELb0ELb1ELb0EEENS1_21CollectiveEpilogueFwdINS6_IJS8_SA_S9_EEENS6_IJNS7_ILi1EEESI_SI_EEESC_SE_Li256ELb0ELb1ELb0ELb0EEENS1_19SingleTileSchedulerILb0ELb0ELb1ELi128EEEEEEEEEvNT_6ParamsE:
	.zero		1576


//--------------------- .nv.constant0._ZN7cutlass13device_kernelIN5flash19enable_sm80_to_sm89INS1_16FlashAttnFwdSm80INS1_25CollectiveMainloopFwdSm80ILi8ELi1ELb1EN4cute5tupleIJNS5_1CILi128EEENS7_ILi64EEENS7_ILi256EEEEEELi256ENS_10bfloat16_tEfNS_4arch4Sm80ELb0ELb0ELb1ELb1ELb1ELb0ELb1ELb0EEENS1_21CollectiveEpilogueFwdINS6_IJS8_SA_S9_EEENS6_IJNS7_ILi1EEESI_SI_EEESC_SE_Li256ELb1ELb1ELb0ELb0EEENS1_19SingleTileSchedulerILb1ELb0ELb1ELi128EEEEEEEEEvNT_6ParamsE --------------------------
	.section	.nv.constant0._ZN7cutlass13device_kernelIN5flash19enable_sm80_to_sm89INS1_16FlashAttnFwdSm80INS1_25CollectiveMainloopFwdSm80ILi8ELi1ELb1EN4cute5tupleIJNS5_1CILi128EEENS7_ILi64EEENS7_ILi256EEEEEELi256ENS_10bfloat16_tEfNS_4arch4Sm80ELb0ELb0ELb1ELb1ELb1ELb0ELb1ELb0EEENS1_21CollectiveEpilogueFwdINS6_IJS8_SA_S9_EEENS6_IJNS7_ILi1EEESI_SI_EEESC_SE_Li256ELb1ELb1ELb0ELb0EEENS1_19SingleTileSchedulerILb1ELb0ELb1ELi128EEEEEEEEEvNT_6ParamsE,"a",@progbits
	.sectionflags	@""
	.align	4
.nv.constant0._ZN7cutlass13device_kernelIN5flash19enable_sm80_to_sm89INS1_16FlashAttnFwdSm80INS1_25CollectiveMainloopFwdSm80ILi8ELi1ELb1EN4cute5tupleIJNS5_1CILi128EEENS7_ILi64EEENS7_ILi256EEEEEELi256ENS_10bfloat16_tEfNS_4arch4Sm80ELb0ELb0ELb1ELb1ELb1ELb0ELb1ELb0EEENS1_21CollectiveEpilogueFwdINS6_IJS8_SA_S9_EEENS6_IJNS7_ILi1EEESI_SI_EEESC_SE_Li256ELb1ELb1ELb0ELb0EEENS1_19SingleTileSchedulerILb1ELb0ELb1ELi128EEEEEEEEEvNT_6ParamsE:
	.zero		1576


//--------------------- .nv.constant0._ZN7cutlass13device_kernelIN5flash19enable_sm80_to_sm89INS1_16FlashAttnFwdSm80INS1_25CollectiveMainloopFwdSm80ILi8ELi1ELb0EN4cute5tupleIJNS5_1CILi128EEENS7_ILi32EEENS7_ILi256EEEEEELi256ENS_10bfloat16_tEfNS_4arch4Sm80ELb0ELb0ELb1ELb1ELb1ELb1ELb1ELb0EEENS1_21CollectiveEpilogueFwdINS6_IJS8_SA_S9_EEENS6_IJNS7_ILi1EEESI_SI_EEESC_SE_Li256ELb1ELb1ELb0ELb0EEENS1_19SingleTileSchedulerILb1ELb0ELb1ELi128EEEEEEEEEvNT_6ParamsE --------------------------
	.section	.nv.constant0._ZN7cutlass13device_kernelIN5flash19enable_sm80_to_sm89INS1_16FlashAttnFwdSm80INS1_25CollectiveMainloopFwdSm80ILi8ELi1ELb0EN4cute5tupleIJNS5_1CILi128EEENS7_ILi32EEENS7_ILi256EEEEEELi256ENS_10bfloat16_tEfNS_4arch4Sm80ELb0ELb0ELb1ELb1ELb1ELb1ELb1ELb0EEENS1_21CollectiveEpilogueFwdINS6_IJS8_SA_S9_EEENS6_IJNS7_ILi1EEESI_SI_EEESC_SE_Li256ELb1ELb1ELb0ELb0EEENS1_19SingleTileSchedulerILb1ELb0ELb1ELi128EEEEEEEEEvNT_6ParamsE,"a",@progbits
	.sectionflags	@""
	.align	4
.nv.constant0._ZN7cutlass13device_kernelIN5flash19enable_sm80_to_sm89INS1_16FlashAttnFwdSm80INS1_25CollectiveMainloopFwdSm80ILi8ELi1ELb0EN4cute5tupleIJNS5_1CILi128EEENS7_ILi32EEENS7_ILi256EEEEEELi256ENS_10bfloat16_tEfNS_4arch4Sm80ELb0ELb0ELb1ELb1ELb1ELb1ELb1ELb0EEENS1_21CollectiveEpilogueFwdINS6_IJS8_SA_S9_EEENS6_IJNS7_ILi1EEESI_SI_EEESC_SE_Li256ELb1ELb1ELb0ELb0EEENS1_19SingleTileSchedulerILb1ELb0ELb1ELi128EEEEEEEEEvNT_6ParamsE:
	.zero		1576


//--------------------- .nv.constant0._ZN7cutlass13device_kernelIN5flash19enable_sm80_to_sm89INS1_16FlashAttnFwdSm80INS1_25CollectiveMainloopFwdSm80ILi8ELi1ELb1EN4cute5tupleIJNS5_1CILi128EEENS7_ILi48EEENS7_ILi256EEEEEELi256ENS_10bfloat16_tEfNS_4arch4Sm80ELb0ELb1ELb1ELb0ELb1ELb0ELb1ELb0EEENS1_21CollectiveEpilogueFwdINS6_IJS8_SA_S9_EEENS6_IJNS7_ILi1EEESI_SI_EEESC_SE_Li256ELb0ELb1ELb0ELb0EEENS1_19SingleTileSchedulerILb0ELb0ELb1ELi128EEEEEEEEEvNT_6ParamsE --------------------------
	.section	.nv.constant0._ZN7cutlass13device_kernelIN5flash19enable_sm80_to_sm89INS1_16FlashAttnFwdSm80INS1_25CollectiveMainloopFwdSm80ILi8ELi1ELb1EN4cute5tupleIJNS5_1CILi128EEENS7_ILi48EEENS7_ILi256EEEEEELi256ENS_10bfloat16_tEfNS_4arch4Sm80ELb0ELb1ELb1ELb0ELb1ELb0ELb1ELb0EEENS1_21CollectiveEpilogueFwdINS6_IJS8_SA_S9_EEENS6_IJNS7_ILi1EEESI_SI_EEESC_SE_Li256ELb0ELb1ELb0ELb0EEENS1_19SingleTileSchedulerILb0ELb0ELb1ELi128EEEEEEEEEvNT_6ParamsE,"a",@progbits
	.sectionflags	@""
	.align	4
.nv.constant0._ZN7cutlass13device_kernelIN5flash19enable_sm80_to_sm89INS1_16FlashAttnFwdSm80INS1_25CollectiveMainloopFwdSm80ILi8ELi1ELb1EN4cute5tupleIJNS5_1CILi128EEENS7_ILi48EEENS7_ILi256EEEEEELi256ENS_10bfloat16_tEfNS_4arch4Sm80ELb0ELb1ELb1ELb0ELb1ELb0ELb1ELb0EEENS1_21CollectiveEpilogueFwdINS6_IJS8_SA_S9_EEENS6_IJNS7_ILi1EEESI_SI_EEESC_SE_Li256ELb0ELb1ELb0ELb0EEENS1_19SingleTileSchedulerILb0ELb0ELb1ELi128EEEEEEEEEvNT_6ParamsE:
	.zero		1576


//--------------------- .nv.constant0._ZN7cutlass13device_kernelIN5flash19enable_sm80_to_sm89INS1_16FlashAttnFwdSm80INS1_25CollectiveMainloopFwdSm80ILi8ELi1ELb1EN4cute5tupleIJNS5_1CILi128EEENS7_ILi48EEENS7_ILi256EEEEEELi256ENS_10bfloat16_tEfNS_4arch4Sm80ELb0ELb1ELb1ELb1ELb1ELb0ELb1ELb0EEENS1_21CollectiveEpilogueFwdINS6_IJS8_SA_S9_EEENS6_IJNS7_ILi1EEESI_SI_EEESC_SE_Li256ELb1ELb1ELb0ELb0EEENS1_19SingleTileSchedulerILb1ELb0ELb1ELi128EEEEEEEEEvNT_6ParamsE --------------------------
	.section	.nv.constant0._ZN7cutlass13device_kernelIN5flash19enable_sm80_to_sm89INS1_16FlashAttnFwdSm80INS1_25CollectiveMainloopFwdSm80ILi8ELi1ELb1EN4cute5tupleIJNS5_1CILi128EEENS7_ILi48EEENS7_ILi256EEEEEELi256ENS_10bfloat16_tEfNS_4arch4Sm80ELb0ELb1ELb1ELb1ELb1ELb0ELb1ELb0EEENS1_21CollectiveEpilogueFwdINS6_IJS8_SA_S9_EEENS6_IJNS7_ILi1EEESI_SI_EEESC_SE_Li256ELb1ELb1ELb0ELb0EEENS1_19SingleTileSchedulerILb1ELb0ELb1ELi128EEEEEEEEEvNT_6ParamsE,"a",@progbits
	.sectionflags	@""
	.align	4
.nv.constant0._ZN7cutlass13device_kernelIN5flash19enable_sm80_to_sm89INS1_16FlashAttnFwdSm80INS1_25CollectiveMainloopFwdSm80ILi8ELi1ELb1EN4cute5tupleIJNS5_1CILi128EEENS7_ILi48EEENS7_ILi256EEEEEELi256ENS_10bfloat16_tEfNS_4arch4Sm80ELb0ELb1ELb1ELb1ELb1ELb0ELb1ELb0EEENS1_21CollectiveEpilogueFwdINS6_IJS8_SA_S9_EEENS6_IJNS7_ILi1EEESI_SI_EEESC_SE_Li256ELb1ELb1ELb0ELb0EEENS1_19SingleTileSchedulerILb1ELb0ELb1ELi128EEEEEEEEEvNT_6ParamsE:
	.zero		1576


//--------------------- .nv.constant0._ZN7cutlass13device_kernelIN5flash19enable_sm80_to_sm89INS1_16FlashAttnFwdSm80INS1_25CollectiveMainloopFwdSm80ILi8ELi1ELb0EN4cute5tupleIJNS5_1CILi128EEENS7_ILi32EEENS7_ILi256EEEEEELi256ENS_10bfloat16_tEfNS_4arch4Sm80ELb0ELb1ELb1ELb1ELb1ELb1ELb1ELb0EEENS1_21CollectiveEpilogueFwdINS6_IJS8_SA_S9_EEENS6_IJNS7_ILi1EEESI_SI_EEESC_SE_Li256ELb1ELb1ELb0ELb0EEENS1_19SingleTileSchedulerILb1ELb0ELb1ELi128EEEEEEEEEvNT_6ParamsE --------------------------
	.section	.nv.constant0._ZN7cutlass13device_kernelIN5flash19enable_sm80_to_sm89INS1_16FlashAttnFwdSm80INS1_25CollectiveMainloopFwdSm80ILi8ELi1ELb0EN4cute5tupleIJNS5_1CILi128EEENS7_ILi32EEENS7_ILi256EEEEEELi256ENS_10bfloat16_tEfNS_4arch4Sm80ELb0ELb1ELb1ELb1ELb1ELb1ELb1ELb0EEENS1_21CollectiveEpilogueFwdINS6_IJS8_SA_S9_EEENS6_IJNS7_ILi1EEESI_SI_EEESC_SE_Li256ELb1ELb1ELb0ELb0EEENS1_19SingleTileSchedulerILb1ELb0ELb1ELi128EEEEEEEEEvNT_6ParamsE,"a",@progbits
	.sectionflags	@""
	.align	4
.nv.constant0._ZN7cutlass13device_kernelIN5flash19enable_sm80_to_sm89INS1_16FlashAttnFwdSm80INS1_25CollectiveMainloopFwdSm80ILi8ELi1ELb0EN4cute5tupleIJNS5_1CILi128EEENS7_ILi32EEENS7_ILi256EEEEEELi256ENS_10bfloat16_tEfNS_4arch4Sm80ELb0ELb1ELb1ELb1ELb1ELb1ELb1ELb0EEENS1_21CollectiveEpilogueFwdINS6_IJS8_SA_S9_EEENS6_IJNS7_ILi1EEESI_SI_EEESC_SE_Li256ELb1ELb1ELb0ELb0EEENS1_19SingleTileSchedulerILb1ELb0ELb1ELi128EEEEEEEEEvNT_6ParamsE:
	.zero		1576


//--------------------- .nv.constant0._ZN7cutlass13device_kernelIN5flash19enable_sm80_to_sm89INS1_16FlashAttnFwdSm80INS1_25CollectiveMainloopFwdSm80ILi8ELi1ELb1EN4cute5tupleIJNS5_1CILi128EEENS7_ILi64EEENS7_ILi256EEEEEELi256ENS_10bfloat16_tEfNS_4arch4Sm80ELb1ELb0ELb1ELb0ELb1ELb0ELb1ELb0EEENS1_21CollectiveEpilogueFwdINS6_IJS8_SA_S9_EEENS6_IJNS7_ILi1EEESI_SI_EEESC_SE_Li256ELb0ELb1ELb0ELb0EEENS1_30DynamicPersistentTileSchedulerILi256ELi256ELb0ELb1ELb0EEEEEEEEEvNT_6ParamsE --------------------------
	.section	.nv.constant0._ZN7cutlass13device_kernelIN5flash19enable_sm80_to_sm89INS1_16FlashAttnFwdSm80INS1_25CollectiveMainloopFwdSm80ILi8ELi1ELb1EN4cute5tupleIJNS5_1CILi128EEENS7_ILi64EEENS7_ILi256EEEEEELi256ENS_10bfloat16_tEfNS_4arch4Sm80ELb1ELb0ELb1ELb0ELb1ELb0ELb1ELb0EEENS1_21CollectiveEpilogueFwdINS6_IJS8_SA_S9_EEENS6_IJNS7_ILi1EEESI_SI_EEESC_SE_Li256ELb0ELb1ELb0ELb0EEENS1_30DynamicPersistentTileSchedulerILi256ELi256ELb0ELb1ELb0EEEEEEEEEvNT_6ParamsE,"a",@progbits
	.sectionflags	@""
	.align	4
.nv.constant0._ZN7cutlass13device_kernelIN5flash19enable_sm80_to_sm89INS1_16FlashAttnFwdSm80INS1_25CollectiveMainloopFwdSm80ILi8ELi1ELb1EN4cute5tupleIJNS5_1CILi128EEENS7_ILi64EEENS7_ILi256EEEEEELi256ENS_10bfloat16_tEfNS_4arch4Sm80ELb1ELb0ELb1ELb0ELb1ELb0ELb1ELb0EEENS1_21CollectiveEpilogueFwdINS6_IJS8_SA_S9_EEENS6_IJNS7_ILi1EEESI_SI_EEESC_SE_Li256ELb0ELb1ELb0ELb0EEENS1_30DynamicPersistentTileSchedulerILi256ELi256ELb0ELb1ELb0EEEEEEEEEvNT_6ParamsE:
	.zero		1592


//--------------------- .nv.constant0._ZN7cutlass13device_kernelIN5flash19enable_sm80_to_sm89INS1_16FlashAttnFwdSm80INS1_25CollectiveMainloopFwdSm80ILi8ELi1ELb1EN4cute5tupleIJNS5_1CILi128EEENS7_ILi64EEENS7_ILi256EEEEEELi256ENS_10bfloat16_tEfNS_4arch4Sm80ELb1ELb0ELb1ELb1ELb1ELb0ELb1ELb0EEENS1_21CollectiveEpilogueFwdINS6_IJS8_SA_S9_EEENS6_IJNS7_ILi1EEESI_SI_EEESC_SE_Li256ELb1ELb1ELb0ELb0EEENS1_19SingleTileSchedulerILb1ELb0ELb1ELi128EEEEEEEEEvNT_6ParamsE --------------------------
	.section	.nv.constant0._ZN7cutlass13device_kernelIN5flash19enable_sm80_to_sm89INS1_16FlashAttnFwdSm80INS1_25CollectiveMainloopFwdSm80ILi8ELi1ELb1EN4cute5tupleIJNS5_1CILi128EEENS7_ILi64EEENS7_ILi256EEEEEELi256ENS_10bfloat16_tEfNS_4arch4Sm80ELb1ELb0ELb1ELb1ELb1ELb0ELb1ELb0EEENS1_21CollectiveEpilogueFwdINS6_IJS8_SA_S9_EEENS6_IJNS7_ILi1EEESI_SI_EEESC_SE_Li256ELb1ELb1ELb0ELb0EEENS1_19SingleTileSchedulerILb1ELb0ELb1ELi128EEEEEEEEEvNT_6ParamsE,"a",@progbits
	.sectionflags	@""
	.align	4
.nv.constant0._ZN7cutlass13device_kernelIN5flash19enable_sm80_to_sm89INS1_16FlashAttnFwdSm80INS1_25CollectiveMainloopFwdSm80ILi8ELi1ELb1EN4cute5tupleIJNS5_1CILi128EEENS7_ILi64EEENS7_ILi256EEEEEELi256ENS_10bfloat16_tEfNS_4arch4Sm80ELb1ELb0ELb1ELb1ELb1ELb0ELb1ELb0EEENS1_21CollectiveEpilogueFwdINS6_IJS8_SA_S9_EEENS6_IJNS7_ILi1EEESI_SI_EEESC_SE_Li256ELb1ELb1ELb0ELb0EEENS1_19SingleTileSchedulerILb1ELb0ELb1ELi128EEEEEEEEEvNT_6ParamsE:
	.zero		1576


//--------------------- .nv.constant0._ZN7cutlass13device_kernelIN5flash19enable_sm80_to_sm89INS1_16FlashAttnFwdSm80INS1_25CollectiveMainloopFwdSm80ILi8ELi1ELb0EN4cute5tupleIJNS5_1CILi128EEENS7_ILi32EEENS7_ILi256EEEEEELi256ENS_10bfloat16_tEfNS_4arch4Sm80ELb1ELb0ELb1ELb1ELb1ELb1ELb1ELb0EEENS1_21CollectiveEpilogueFwdINS6_IJS8_SA_S9_EEENS6_IJNS7_ILi1EEESI_SI_EEESC_SE_Li256ELb1ELb1ELb0ELb0EEENS1_19SingleTileSchedulerILb1ELb0ELb1ELi128EEEEEEEEEvNT_6ParamsE --------------------------
	.section	.nv.constant0._ZN7cutlass13device_kernelIN5flash19enable_sm80_to_sm89INS1_16FlashAttnFwdSm80INS1_25CollectiveMainloopFwdSm80ILi8ELi1ELb0EN4cute5tupleIJNS5_1CILi128EEENS7_ILi32EEENS7_ILi256EEEEEELi256ENS_10bfloat16_tEfNS_4arch4Sm80ELb1ELb0ELb1ELb1ELb1ELb1ELb1ELb0EEENS1_21CollectiveEpilogueFwdINS6_IJS8_SA_S9_EEENS6_IJNS7_ILi1EEESI_SI_EEESC_SE_Li256ELb1ELb1ELb0ELb0EEENS1_19SingleTileSchedulerILb1ELb0ELb1ELi128EEEEEEEEEvNT_6ParamsE,"a",@progbits
	.sectionflags	@""
	.align	4
.nv.constant0._ZN7cutlass13device_kernelIN5flash19enable_sm80_to_sm89INS1_16FlashAttnFwdSm80INS1_25CollectiveMainloopFwdSm80ILi8ELi1ELb0EN4cute5tupleIJNS5_1CILi128EEENS7_ILi32EEENS7_ILi256EEEEEELi256ENS_10bfloat16_tEfNS_4arch4Sm80ELb1ELb0ELb1ELb1ELb1ELb1ELb1ELb0EEENS1_21CollectiveEpilogueFwdINS6_IJS8_SA_S9_EEENS6_IJNS7_ILi1EEESI_SI_EEESC_SE_Li256ELb1ELb1ELb0ELb0EEENS1_19SingleTileSchedulerILb1ELb0ELb1ELi128EEEEEEEEEvNT_6ParamsE:
	.zero		1576


//--------------------- .nv.constant0._ZN7cutlass13device_kernelIN5flash19enable_sm80_to_sm89INS1_16FlashAttnFwdSm80INS1_25CollectiveMainloopFwdSm80ILi8ELi1ELb0EN4cute5tupleIJNS5_1CILi128EEENS7_ILi96EEENS7_ILi256EEEEEELi256ENS_10bfloat16_tEfNS_4arch4Sm80ELb0ELb0ELb1ELb0ELb1ELb0ELb1ELb0EEENS1_21CollectiveEpilogueFwdINS6_IJS8_SA_S9_EEENS6_IJNS7_ILi1EEESI_SI_EEESC_SE_Li256ELb0ELb1ELb0ELb0EEENS1_19SingleTileSchedulerILb0ELb0ELb1ELi128EEEEEEEEEvNT_6ParamsE --------------------------
	.section	.nv.constant0._ZN7cutlass13device_kernelIN5flash19enable_sm80_to_sm89INS1_16FlashAttnFwdSm80INS1_25CollectiveMainloopFwdSm80ILi8ELi1ELb0EN4cute5tupleIJNS5_1CILi128EEENS7_ILi96EEENS7_ILi256EEEEEELi256ENS_10bfloat16_tEfNS_4arch4Sm80ELb0ELb0ELb1ELb0ELb1ELb0ELb1ELb0EEENS1_21CollectiveEpilogueFwdINS6_IJS8_SA_S9_EEENS6_IJNS7_ILi1EEESI_SI_EEESC_SE_Li256ELb0ELb1ELb0ELb0EEENS1_19SingleTileSchedulerILb0ELb0ELb1ELi128EEEEEEEEEvNT_6ParamsE,"a",@progbits
	.sectionflags	@""
	.align	4
.nv.constant0._ZN7cutlass13device_kernelIN5flash19enable_sm80_to_sm89INS1_16FlashAttnFwdSm80INS1_25CollectiveMainloopFwdSm80ILi8ELi1ELb0EN4cute5tupleIJNS5_1CILi128EEENS7_ILi96EEENS7_ILi256EEEEEELi256ENS_10bfloat16_tEfNS_4arch4Sm80ELb0ELb0ELb1ELb0ELb1ELb0ELb1ELb0EEENS1_21CollectiveEpilogueFwdINS6_IJS8_SA_S9_EEENS6_IJNS7_ILi1EEESI_SI_EEESC_SE_Li256ELb0ELb1ELb0ELb0EEENS1_19SingleTileSchedulerILb0ELb0ELb1ELi128EEEEEEEEEvNT_6ParamsE:
	.zero		1576


//--------------------- .nv.constant0._ZN7cutlass13device_kernelIN5flash19enable_sm80_to_sm89INS1_16FlashAttnFwdSm80INS1_25CollectiveMainloopFwdSm80ILi8ELi1ELb0EN4cute5tupleIJNS5_1CILi128EEENS7_ILi96EEENS7_ILi256EEEEEELi256ENS_10bfloat16_tEfNS_4arch4Sm80ELb0ELb0ELb1ELb1ELb1ELb0ELb1ELb0EEENS1_21CollectiveEpilogueFwdINS6_IJS8_SA_S9_EEENS6_IJNS7_ILi1EEESI_SI_EEESC_SE_Li256ELb1ELb1ELb0ELb0EEENS1_19SingleTileSchedulerILb1ELb0ELb1ELi128EEEEEEEEEvNT_6ParamsE --------------------------
	.section	.nv.constant0._ZN7cutlass13device_kernelIN5flash19enable_sm80_to_sm89INS1_16FlashAttnFwdSm80INS1_25CollectiveMainloopFwdSm80ILi8ELi1ELb0EN4cute5tupleIJNS5_1CILi128EEENS7_ILi96EEENS7_ILi256EEEEEELi256ENS_10bfloat16_tEfNS_4arch4Sm80ELb0ELb0ELb1ELb1ELb1ELb0ELb1ELb0EEENS1_21CollectiveEpilogueFwdINS6_IJS8_SA_S9_EEENS6_IJNS7_ILi1EEESI_SI_EEESC_SE_Li256ELb1ELb1ELb0ELb0EEENS1_19SingleTileSchedulerILb1ELb0ELb1ELi128EEEEEEEEEvNT_6ParamsE,"a",@progbits
	.sectionflags	@""
	.align	4
.nv.constant0._ZN7cutlass13device_kernelIN5flash19enable_sm80_to_sm89INS1_16FlashAttnFwdSm80INS1_25CollectiveMainloopFwdSm80ILi8ELi1ELb0EN4cute5tupleIJNS5_1CILi128EEENS7_ILi96EEENS7_ILi256EEEEEELi256ENS_10bfloat16_tEfNS_4arch4Sm80ELb0ELb0ELb1ELb1ELb1ELb0ELb1ELb0EEENS1_21CollectiveEpilogueFwdINS6_IJS8_SA_S9_EEENS6_IJNS7_ILi1EEESI_SI_EEESC_SE_Li256ELb1ELb1ELb0ELb0EEENS1_19SingleTileSchedulerILb1ELb0ELb1ELi128EEEEEEEEEvNT_6ParamsE:
	.zero		1576


//--------------------- .nv.constant0._ZN7cutlass13device_kernelIN5flash19enable_sm80_to_sm89INS1_16FlashAttnFwdSm80INS1_25CollectiveMainloopFwdSm80ILi8ELi1ELb0EN4cute5tupleIJNS5_1CILi128EEENS7_ILi48EEENS7_ILi256EEEEEELi256ENS_10bfloat16_tEfNS_4arch4Sm80ELb0ELb0ELb1ELb1ELb1ELb1ELb1ELb0EEENS1_21CollectiveEpilogueFwdINS6_IJS8_SA_S9_EEENS6_IJNS7_ILi1EEESI_SI_EEESC_SE_Li256ELb1ELb1ELb0ELb0EEENS1_19SingleTileSchedulerILb1ELb0ELb1ELi128EEEEEEEEEvNT_6ParamsE --------------------------
	.section	.nv.constant0._ZN7cutlass13device_kernelIN5flash19enable_sm80_to_sm89INS1_16FlashAttnFwdSm80INS1_25CollectiveMainloopFwdSm80ILi8ELi1ELb0EN4cute5tupleIJNS5_1CILi128EEENS7_ILi48EEENS7_ILi256EEEEEELi256ENS_10bfloat16_tEfNS_4arch4Sm80ELb0ELb0ELb1ELb1ELb1ELb1ELb1ELb0EEENS1_21CollectiveEpilogueFwdINS6_IJS8_SA_S9_EEENS6_IJNS7_ILi1EEESI_SI_EEESC_SE_Li256ELb1ELb1ELb0ELb0EEENS1_19SingleTileSchedulerILb1ELb0ELb1ELi128EEEEEEEEEvNT_6ParamsE,"a",@progbits
	.sectionflags	@""
	.align	4
.nv.constant0._ZN7cutlass13device_kernelIN5flash19enable_sm80_to_sm89INS1_16FlashAttnFwdSm80INS1_25CollectiveMainloopFwdSm80ILi8ELi1ELb0EN4cute5tupleIJNS5_1CILi128EEENS7_ILi48EEENS7_ILi256EEEEEELi256ENS_10bfloat16_tEfNS_4arch4Sm80ELb0ELb0ELb1ELb1ELb1ELb1ELb1ELb0EEENS1_21CollectiveEpilogueFwdINS6_IJS8_SA_S9_EEENS6_IJNS7_ILi1EEESI_SI_EEESC_SE_Li256ELb1ELb1ELb0ELb0EEENS1_19SingleTileSchedulerILb1ELb0ELb1ELi128EEEEEEEEEvNT_6ParamsE:
	.zero		1576


//--------------------- .nv.constant0._ZN7cutlass13device_kernelIN5flash19enable_sm80_to_sm89INS1_16FlashAttnFwdSm80INS1_25CollectiveMainloopFwdSm80ILi8ELi1ELb0EN4cute5tupleIJNS5_1CILi128EEENS7_ILi64EEENS7_ILi256EEEEEELi256ENS_10bfloat16_tEfNS_4arch4Sm80ELb0ELb1ELb1ELb0ELb1ELb0ELb1ELb0EEENS1_21CollectiveEpilogueFwdINS6_IJS8_SA_S9_EEENS6_IJNS7_ILi1EEESI_SI_EEESC_SE_Li256ELb0ELb1ELb0ELb0EEENS1_19SingleTileSchedulerILb0ELb0ELb1ELi128EEEEEEEEEvNT_6ParamsE --------------------------
	.section	.nv.constant0._ZN7cutlass13device_kernelIN5flash19enable_sm80_to_sm89INS1_16FlashAttnFwdSm80INS1_25CollectiveMainloopFwdSm80ILi8ELi1ELb0EN4cute5tupleIJNS5_1CILi128EEENS7_ILi64EEENS7_ILi256EEEEEELi256ENS_10bfloat16_tEfNS_4arch4Sm80ELb0ELb1ELb1ELb0ELb1ELb0ELb1ELb0EEENS1_21CollectiveEpilogueFwdINS6_IJS8_SA_S9_EEENS6_IJNS7_ILi1EEESI_SI_EEESC_SE_Li256ELb0ELb1ELb0ELb0EEENS1_19SingleTileSchedulerILb0ELb0ELb1ELi128EEEEEEEEEvNT_6ParamsE,"a",@progbits
	.sectionflags	@""
	.align	4
.nv.constant0._ZN7cutlass13device_kernelIN5flash19enable_sm80_to_sm89INS1_16FlashAttnFwdSm80INS1_25CollectiveMainloopFwdSm80ILi8ELi1ELb0EN4cute5tupleIJNS5_1CILi128EEENS7_ILi64EEENS7_ILi256EEEEEELi256ENS_10bfloat16_tEfNS_4arch4Sm80ELb0ELb1ELb1ELb0ELb1ELb0ELb1ELb0EEENS1_21CollectiveEpilogueFwdINS6_IJS8_SA_S9_EEENS6_IJNS7_ILi1EEESI_SI_EEESC_SE_Li256ELb0ELb1ELb0ELb0EEENS1_19SingleTileSchedulerILb0ELb0ELb1ELi128EEEEEEEEEvNT_6ParamsE:
	.zero		1576


//--------------------- .nv.constant0._ZN7cutlass13device_kernelIN5flash19enable_sm80_to_sm89INS1_16FlashAttnFwdSm80INS1_25CollectiveMainloopFwdSm80ILi8ELi1ELb0EN4cute5tupleIJNS5_1CILi128EEENS7_ILi64EEENS7_ILi256EEEEEELi256ENS_10bfloat16_tEfNS_4arch4Sm80ELb0ELb1ELb1ELb1ELb1ELb0ELb1ELb0EEENS1_21CollectiveEpilogueFwdINS6_IJS8_SA_S9_EEENS6_IJNS7_ILi1EEESI_SI_EEESC_SE_Li256ELb1ELb1ELb0ELb0EEENS1_19SingleTileSchedulerILb1ELb0ELb1ELi128EEEEEEEEEvNT_6ParamsE --------------------------
	.section	.nv.constant0._ZN7cutlass13device_kernelIN5flash19enable_sm80_to_sm89INS1_16FlashAttnFwdSm80INS1_25CollectiveMainloopFwdSm80ILi8ELi1ELb0EN4cute5tupleIJNS5_1CILi128EEENS7_ILi64EEENS7_ILi256EEEEEELi256ENS_10bfloat16_tEfNS_4arch4Sm80ELb0ELb1ELb1ELb1ELb1ELb0ELb1ELb0EEENS1_21CollectiveEpilogueFwdINS6_IJS8_SA_S9_EEENS6_IJNS7_ILi1EEESI_SI_EEESC_SE_Li256ELb1ELb1ELb0ELb0EEENS1_19SingleTileSchedulerILb1ELb0ELb1ELi128EEEEEEEEEvNT_6ParamsE,"a",@progbits
	.sectionflags	@""
	.align	4
.nv.constant0._ZN7cutlass13device_kernelIN5flash19enable_sm80_to_sm89INS1_16FlashAttnFwdSm80INS1_25CollectiveMainloopFwdSm80ILi8ELi1ELb0EN4cute5tupleIJNS5_1CILi128EEENS7_ILi64EEENS7_ILi256EEEEEELi256ENS_10bfloat16_tEfNS_4arch4Sm80ELb0ELb1ELb1ELb1ELb1ELb0ELb1ELb0EEENS1_21CollectiveEpilogueFwdINS6_IJS8_SA_S9_EEENS6_IJNS7_ILi1EEESI_SI_EEESC_SE_Li256ELb1ELb1ELb0ELb0EEENS1_19SingleTileSchedulerILb1ELb0ELb1ELi128EEEEEEEEEvNT_6ParamsE:
	.zero		1576


//--------------------- .nv.constant0._ZN7cutlass13device_kernelIN5flash19enable_sm80_to_sm89INS1_16FlashAttnFwdSm80INS1_25CollectiveMainloopFwdSm80ILi8ELi1ELb0EN4cute5tupleIJNS5_1CILi128EEENS7_ILi48EEENS7_ILi256EEEEEELi256ENS_10bfloat16_tEfNS_4arch4Sm80ELb0ELb1ELb1ELb1ELb1ELb1ELb1ELb0EEENS1_21CollectiveEpilogueFwdINS6_IJS8_SA_S9_EEENS6_IJNS7_ILi1EEESI_SI_EEESC_SE_Li256ELb1ELb1ELb0ELb0EEENS1_19SingleTileSchedulerILb1ELb0ELb1ELi128EEEEEEEEEvNT_6ParamsE --------------------------
	.section	.nv.constant0._ZN7cutlass13device_kernelIN5flash19enable_sm80_to_sm89INS1_16FlashAttnFwdSm80INS1_25CollectiveMainloopFwdSm80ILi8ELi1ELb0EN4cute5tupleIJNS5_1CILi128EEENS7_ILi48EEENS7_ILi256EEEEEELi256ENS_10bfloat16_tEfNS_4arch4Sm80ELb0ELb1ELb1ELb1ELb1ELb1ELb1ELb0EEENS1_21CollectiveEpilogueFwdINS6_IJS8_SA_S9_EEENS6_IJNS7_ILi1EEESI_SI_EEESC_SE_Li256ELb1ELb1ELb0ELb0EEENS1_19SingleTileSchedulerILb1ELb0ELb1ELi128EEEEEEEEEvNT_6ParamsE,"a",@progbits
	.sectionflags	@""
	.align	4
.nv.constant0._ZN7cutlass13device_kernelIN5flash19enable_sm80_to_sm89INS1_16FlashAttnFwdSm80INS1_25CollectiveMainloopFwdSm80ILi8ELi1ELb0EN4cute5tupleIJNS5_1CILi128EEENS7_ILi48EEENS7_ILi256EEEEEELi256ENS_10bfloat16_tEfNS_4arch4Sm80ELb0ELb1ELb1ELb1ELb1ELb1ELb1ELb0EEENS1_21CollectiveEpilogueFwdINS6_IJS8_SA_S9_EEENS6_IJNS7_ILi1EEESI_SI_EEESC_SE_Li256ELb1ELb1ELb0ELb0EEENS1_19SingleTileSchedulerILb1ELb0ELb1ELi128EEEEEEEEEvNT_6ParamsE:
	.zero		1576


//--------------------- .nv.constant0._ZN7cutlass13device_kernelIN5flash19enable_sm80_to_sm89INS1_16FlashAttnFwdSm80INS1_25CollectiveMainloopFwdSm80ILi8ELi1ELb0EN4cute5tupleIJNS5_1CILi128EEENS7_ILi96EEENS7_ILi256EEEEEELi256ENS_10bfloat16_tEfNS_4arch4Sm80ELb1ELb0ELb1ELb0ELb1ELb0ELb1ELb0EEENS1_21CollectiveEpilogueFwdINS6_IJS8_SA_S9_EEENS6_IJNS7_ILi1EEESI_SI_EEESC_SE_Li256ELb0ELb1ELb0ELb0EEENS1_30DynamicPersistentTileSchedulerILi256ELi256ELb0ELb1ELb0EEEEEEEEEvNT_6ParamsE --------------------------
	.section	.nv.constant0._ZN7cutlass13device_kernelIN5flash19enable_sm80_to_sm89INS1_16FlashAttnFwdSm80INS1_25CollectiveMainloopFwdSm80ILi8ELi1ELb0EN4cute5tupleIJNS5_1CILi128EEENS7_ILi96EEENS7_ILi256EEEEEELi256ENS_10bfloat16_tEfNS_4arch4Sm80ELb1ELb0ELb1ELb0ELb1ELb0ELb1ELb0EEENS1_21CollectiveEpilogueFwdINS6_IJS8_SA_S9_EEENS6_IJNS7_ILi1EEESI_SI_EEESC_SE_Li256ELb0ELb1ELb0ELb0EEENS1_30DynamicPersistentTileSchedulerILi256ELi256ELb0ELb1ELb0EEEEEEEEEvNT_6ParamsE,"a",@progbits
	.sectionflags	@""
	.align	4
.nv.constant0._ZN7cutlass13device_kernelIN5flash19enable_sm80_to_sm89INS1_16FlashAttnFwdSm80INS1_25CollectiveMainloopFwdSm80ILi8ELi1ELb0EN4cute5tupleIJNS5_1CILi128EEENS7_ILi96EEENS7_ILi256EEEEEELi256ENS_10bfloat16_tEfNS_4arch4Sm80ELb1ELb0ELb1ELb0ELb1ELb0ELb1ELb0EEENS1_21CollectiveEpilogueFwdINS6_IJS8_SA_S9_EEENS6_IJNS7_ILi1EEESI_SI_EEESC_SE_Li256ELb0ELb1ELb0ELb0EEENS1_30DynamicPersistentTileSchedulerILi256ELi256ELb0ELb1ELb0EEEEEEEEEvNT_6ParamsE:
	.zero		1592


//--------------------- .nv.constant0._ZN7cutlass13device_kernelIN5flash19enable_sm80_to_sm89INS1_16FlashAttnFwdSm80INS1_25CollectiveMainloopFwdSm80ILi8ELi1ELb0EN4cute5tupleIJNS5_1CILi128EEENS7_ILi96EEENS7_ILi256EEEEEELi256ENS_10bfloat16_tEfNS_4arch4Sm80ELb1ELb0ELb1ELb1ELb1ELb0ELb1ELb0EEENS1_21CollectiveEpilogueFwdINS6_IJS8_SA_S9_EEENS6_IJNS7_ILi1EEESI_SI_EEESC_SE_Li256ELb1ELb1ELb0ELb0EEENS1_19SingleTileSchedulerILb1ELb0ELb1ELi128EEEEEEEEEvNT_6ParamsE --------------------------
	.section	.nv.constant0._ZN7cutlass13device_kernelIN5flash19enable_sm80_to_sm89INS1_16FlashAttnFwdSm80INS1_25CollectiveMainloopFwdSm80ILi8ELi1ELb0EN4cute5tupleIJNS5_1CILi128EEENS7_ILi96EEENS7_ILi256EEEEEELi256ENS_10bfloat16_tEfNS_4arch4Sm80ELb1ELb0ELb1ELb1ELb1ELb0ELb1ELb0EEENS1_21CollectiveEpilogueFwdINS6_IJS8_SA_S9_EEENS6_IJNS7_ILi1EEESI_SI_EEESC_SE_Li256ELb1ELb1ELb0ELb0EEENS1_19SingleTileSchedulerILb1ELb0ELb1ELi128EEEEEEEEEvNT_6ParamsE,"a",@progbits
	.sectionflags	@""
	.align	4
.nv.constant0._ZN7cutlass13device_kernelIN5flash19enable_sm80_to_sm89INS1_16FlashAttnFwdSm80INS1_25CollectiveMainloopFwdSm80ILi8ELi1ELb0EN4cute5tupleIJNS5_1CILi128EEENS7_ILi96EEENS7_ILi256EEEEEELi256ENS_10bfloat16_tEfNS_4arch4Sm80ELb1ELb0ELb1ELb1ELb1ELb0ELb1ELb0EEENS1_21CollectiveEpilogueFwdINS6_IJS8_SA_S9_EEENS6_IJNS7_ILi1EEESI_SI_EEESC_SE_Li256ELb1ELb1ELb0ELb0EEENS1_19SingleTileSchedulerILb1ELb0ELb1ELi128EEEEEEEEEvNT_6ParamsE:
	.zero		1576


//--------------------- .nv.constant0._ZN7cutlass13device_kernelIN5flash19enable_sm80_to_sm89INS1_16FlashAttnFwdSm80INS1_25CollectiveMainloopFwdSm80ILi8ELi1ELb0EN4cute5tupleIJNS5_1CILi128EEENS7_ILi48EEENS7_ILi256EEEEEELi256ENS_10bfloat16_tEfNS_4arch4Sm80ELb1ELb0ELb1ELb1ELb1ELb1ELb1ELb0EEENS1_21CollectiveEpilogueFwdINS6_IJS8_SA_S9_EEENS6_IJNS7_ILi1EEESI_SI_EEESC_SE_Li256ELb1ELb1ELb0ELb0EEENS1_19SingleTileSchedulerILb1ELb0ELb1ELi128EEEEEEEEEvNT_6ParamsE --------------------------
	.section	.nv.constant0._ZN7cutlass13device_kernelIN5flash19enable_sm80_to_sm89INS1_16FlashAttnFwdSm80INS1_25CollectiveMainloopFwdSm80ILi8ELi1ELb0EN4cute5tupleIJNS5_1CILi128EEENS7_ILi48EEENS7_ILi256EEEEEELi256ENS_10bfloat16_tEfNS_4arch4Sm80ELb1ELb0ELb1ELb1ELb1ELb1ELb1ELb0EEENS1_21CollectiveEpilogueFwdINS6_IJS8_SA_S9_EEENS6_IJNS7_ILi1EEESI_SI_EEESC_SE_Li256ELb1ELb1ELb0ELb0EEENS1_19SingleTileSchedulerILb1ELb0ELb1ELi128EEEEEEEEEvNT_6ParamsE,"a",@progbits
	.sectionflags	@""
	.align	4
.nv.constant0._ZN7cutlass13device_kernelIN5flash19enable_sm80_to_sm89INS1_16FlashAttnFwdSm80INS1_25CollectiveMainloopFwdSm80ILi8ELi1ELb0EN4cute5tupleIJNS5_1CILi128EEENS7_ILi48EEENS7_ILi256EEEEEELi256ENS_10bfloat16_tEfNS_4arch4Sm80ELb1ELb0ELb1ELb1ELb1ELb1ELb1ELb0EEENS1_21CollectiveEpilogueFwdINS6_IJS8_SA_S9_EEENS6_IJNS7_ILi1EEESI_SI_EEESC_SE_Li256ELb1ELb1ELb0ELb0EEENS1_19SingleTileSchedulerILb1ELb0ELb1ELi128EEEEEEEEEvNT_6ParamsE:
	.zero		1576


//--------------------- SYMBOLS --------------------------

	.type		.nv.reservedSmem.offset0,@object
	.size		.nv.reservedSmem.offset0,0x4
